//
// Generated by NVIDIA NVVM Compiler
//
// Compiler Build ID: CL-36424714
// Cuda compilation tools, release 13.0, V13.0.88
// Based on NVVM 20.0.0
//

.version 9.0
.target sm_100
.address_size 64

	// .globl	_Z11init_sphereP6Sphere
.global .align 4 .b8 precalc_xorwow_matrix[102400];
.global .align 4 .b8 precalc_xorwow_offset_matrix[102400];
.global .align 4 .b8 mrg32k3aM1[2304];
.global .align 4 .b8 mrg32k3aM2[2304];
.global .align 4 .b8 mrg32k3aM1SubSeq[2016];
.global .align 4 .b8 mrg32k3aM2SubSeq[2016];
.global .align 4 .b8 mrg32k3aM1Seq[2304];
.global .align 4 .b8 mrg32k3aM2Seq[2304];
.const .align 8 .b8 __cr_lgamma_table[72];

.visible .entry _Z11init_sphereP6Sphere(
	.param .u64 .ptr .align 1 _Z11init_sphereP6Sphere_param_0
)
{
	.reg .b32 	%r<23>;
	.reg .b64 	%rd<3>;

	ld.param.u64 	%rd1, [_Z11init_sphereP6Sphere_param_0];
	cvta.to.global.u64 	%rd2, %rd1;
	mov.b32 	%r1, 1203982336;
	st.global.u32 	[%rd2], %r1;
	mov.b32 	%r2, 1203982464;
	st.global.u32 	[%rd2+4], %r2;
	mov.b32 	%r3, 1109603123;
	st.global.u32 	[%rd2+8], %r3;
	mov.b32 	%r4, 1117991731;
	st.global.u32 	[%rd2+12], %r4;
	mov.b32 	%r5, 0;
	st.global.u32 	[%rd2+16], %r5;
	st.global.u32 	[%rd2+20], %r5;
	st.global.u32 	[%rd2+24], %r5;
	mov.b32 	%r6, 1061158912;
	st.global.u32 	[%rd2+28], %r6;
	mov.b32 	%r7, 1048576000;
	st.global.u32 	[%rd2+32], %r7;
	st.global.u32 	[%rd2+36], %r7;
	st.global.u32 	[%rd2+40], %r5;
	st.global.u32 	[%rd2+44], %r1;
	mov.b32 	%r8, -943513984;
	st.global.u32 	[%rd2+48], %r8;
	st.global.u32 	[%rd2+52], %r3;
	st.global.u32 	[%rd2+56], %r4;
	st.global.u32 	[%rd2+60], %r5;
	st.global.u32 	[%rd2+64], %r5;
	st.global.u32 	[%rd2+68], %r5;
	st.global.u32 	[%rd2+72], %r7;
	st.global.u32 	[%rd2+76], %r7;
	st.global.u32 	[%rd2+80], %r6;
	st.global.u32 	[%rd2+84], %r5;
	st.global.u32 	[%rd2+88], %r1;
	mov.b32 	%r9, 1112014848;
	st.global.u32 	[%rd2+92], %r9;
	st.global.u32 	[%rd2+96], %r3;
	st.global.u32 	[%rd2+100], %r1;
	st.global.u32 	[%rd2+104], %r5;
	st.global.u32 	[%rd2+108], %r5;
	st.global.u32 	[%rd2+112], %r5;
	st.global.u32 	[%rd2+116], %r6;
	st.global.u32 	[%rd2+120], %r6;
	st.global.u32 	[%rd2+124], %r6;
	st.global.u32 	[%rd2+128], %r5;
	st.global.u32 	[%rd2+132], %r1;
	st.global.u32 	[%rd2+136], %r9;
	st.global.u32 	[%rd2+140], %r3;
	mov.b32 	%r10, -943523072;
	st.global.u32 	[%rd2+144], %r10;
	st.global.u32 	[%rd2+148], %r5;
	st.global.u32 	[%rd2+152], %r5;
	st.global.u32 	[%rd2+156], %r5;
	st.global.u32 	[%rd2+160], %r5;
	st.global.u32 	[%rd2+164], %r5;
	st.global.u32 	[%rd2+168], %r5;
	st.global.u32 	[%rd2+172], %r5;
	st.global.u32 	[%rd2+176], %r1;
	st.global.u32 	[%rd2+180], %r9;
	st.global.u32 	[%rd2+184], %r1;
	st.global.u32 	[%rd2+188], %r4;
	st.global.u32 	[%rd2+192], %r5;
	st.global.u32 	[%rd2+196], %r5;
	st.global.u32 	[%rd2+200], %r5;
	st.global.u32 	[%rd2+204], %r6;
	st.global.u32 	[%rd2+208], %r6;
	st.global.u32 	[%rd2+212], %r6;
	st.global.u32 	[%rd2+216], %r5;
	st.global.u32 	[%rd2+220], %r1;
	st.global.u32 	[%rd2+224], %r9;
	mov.b32 	%r11, -943511757;
	st.global.u32 	[%rd2+228], %r11;
	st.global.u32 	[%rd2+232], %r4;
	st.global.u32 	[%rd2+236], %r5;
	st.global.u32 	[%rd2+240], %r5;
	st.global.u32 	[%rd2+244], %r5;
	st.global.u32 	[%rd2+248], %r6;
	st.global.u32 	[%rd2+252], %r6;
	st.global.u32 	[%rd2+256], %r6;
	st.global.u32 	[%rd2+260], %r5;
	mov.b32 	%r12, 1099169792;
	st.global.u32 	[%rd2+264], %r12;
	mov.b32 	%r13, 1104674816;
	st.global.u32 	[%rd2+268], %r13;
	st.global.u32 	[%rd2+272], %r12;
	mov.b32 	%r14, 1111228416;
	st.global.u32 	[%rd2+276], %r14;
	st.global.u32 	[%rd2+280], %r5;
	st.global.u32 	[%rd2+284], %r5;
	st.global.u32 	[%rd2+288], %r5;
	mov.b32 	%r15, 1065336439;
	st.global.u32 	[%rd2+292], %r15;
	st.global.u32 	[%rd2+296], %r15;
	st.global.u32 	[%rd2+300], %r15;
	mov.b32 	%r16, 1;
	st.global.u32 	[%rd2+304], %r16;
	st.global.u32 	[%rd2+308], %r12;
	mov.b32 	%r17, 1116864512;
	st.global.u32 	[%rd2+312], %r17;
	st.global.u32 	[%rd2+316], %r12;
	mov.b32 	%r18, 1117519872;
	st.global.u32 	[%rd2+320], %r18;
	st.global.u32 	[%rd2+324], %r5;
	st.global.u32 	[%rd2+328], %r5;
	st.global.u32 	[%rd2+332], %r5;
	st.global.u32 	[%rd2+336], %r15;
	st.global.u32 	[%rd2+340], %r15;
	st.global.u32 	[%rd2+344], %r15;
	mov.b32 	%r19, 2;
	st.global.u32 	[%rd2+348], %r19;
	mov.b32 	%r20, 1142292480;
	st.global.u32 	[%rd2+352], %r20;
	st.global.u32 	[%rd2+356], %r9;
	mov.b32 	%r21, 1143624991;
	st.global.u32 	[%rd2+360], %r21;
	st.global.u32 	[%rd2+364], %r4;
	mov.b32 	%r22, 1094713344;
	st.global.u32 	[%rd2+368], %r22;
	st.global.u32 	[%rd2+372], %r22;
	st.global.u32 	[%rd2+376], %r22;
	st.global.u32 	[%rd2+380], %r5;
	st.global.u32 	[%rd2+384], %r5;
	st.global.u32 	[%rd2+388], %r5;
	st.global.u32 	[%rd2+392], %r5;
	ret;

}
	// .globl	_Z6init_cP3VecP17curandStateXORWOW
.visible .entry _Z6init_cP3VecP17curandStateXORWOW(
	.param .u64 .ptr .align 1 _Z6init_cP3VecP17curandStateXORWOW_param_0,
	.param .u64 .ptr .align 1 _Z6init_cP3VecP17curandStateXORWOW_param_1
)
{
	.reg .pred 	%p<24>;
	.reg .b32 	%r<420>;
	.reg .b64 	%rd<24>;

	ld.param.u64 	%rd9, [_Z6init_cP3VecP17curandStateXORWOW_param_0];
	ld.param.u64 	%rd10, [_Z6init_cP3VecP17curandStateXORWOW_param_1];
	cvta.to.global.u64 	%rd11, %rd10;
	cvta.to.global.u64 	%rd12, %rd9;
	mov.u32 	%r182, %ctaid.x;
	mov.u32 	%r183, %ctaid.y;
	mov.u32 	%r184, %nctaid.x;
	mad.lo.s32 	%r185, %r183, %r184, %r182;
	mov.u32 	%r186, %ntid.x;
	mov.u32 	%r187, %ntid.y;
	mov.u32 	%r188, %tid.y;
	mov.u32 	%r189, %tid.x;
	mad.lo.s32 	%r190, %r185, %r187, %r188;
	mad.lo.s32 	%r191, %r190, %r186, %r189;
	cvt.s64.s32 	%rd23, %r191;
	mul.wide.s32 	%rd13, %r191, 12;
	add.s64 	%rd14, %rd12, %rd13;
	mov.b32 	%r192, 0;
	st.global.u32 	[%rd14], %r192;
	st.global.u32 	[%rd14+4], %r192;
	st.global.u32 	[%rd14+8], %r192;
	// begin inline asm
	mov.u64 	%rd8, %clock64;
	// end inline asm
	add.s64 	%rd15, %rd8, %rd23;
	mul.wide.s32 	%rd16, %r191, 48;
	add.s64 	%rd2, %rd11, %rd16;
	cvt.u32.u64 	%r193, %rd15;
	xor.b32  	%r194, %r193, -1429050551;
	mul.lo.s32 	%r195, %r194, 1099087573;
	{ .reg .b32 tmp; mov.b64 {tmp, %r196}, %rd15; }
	xor.b32  	%r197, %r196, -136515619;
	mul.lo.s32 	%r198, %r197, -1703105765;
	add.s32 	%r199, %r195, %r198;
	add.s32 	%r200, %r199, 6615241;
	add.s32 	%r201, %r195, 123456789;
	st.global.v2.u32 	[%rd2], {%r200, %r201};
	xor.b32  	%r202, %r195, 362436069;
	add.s32 	%r203, %r198, 521288629;
	st.global.v2.u32 	[%rd2+8], {%r202, %r203};
	xor.b32  	%r204, %r198, 88675123;
	add.s32 	%r205, %r195, 5783321;
	st.global.v2.u32 	[%rd2+16], {%r204, %r205};
	setp.eq.s32 	%p1, %r191, 0;
	@%p1 bra 	$L__BB1_42;
	mov.b32 	%r326, 0;
$L__BB1_2:
	and.b64  	%rd4, %rd23, 3;
	setp.eq.s64 	%p2, %rd4, 0;
	@%p2 bra 	$L__BB1_41;
	mul.wide.u32 	%rd17, %r326, 3200;
	mov.u64 	%rd18, precalc_xorwow_matrix;
	add.s64 	%rd5, %rd18, %rd17;
	cvt.u32.u64 	%r2, %rd4;
	mov.b32 	%r327, 0;
$L__BB1_4:
	mov.b32 	%r340, 0;
	mov.u32 	%r341, %r340;
	mov.u32 	%r342, %r340;
	mov.u32 	%r343, %r340;
	mov.u32 	%r344, %r340;
	mov.u32 	%r333, %r340;
$L__BB1_5:
	mul.wide.u32 	%rd19, %r333, 4;
	add.s64 	%rd20, %rd2, %rd19;
	ld.global.u32 	%r10, [%rd20+4];
	shl.b32 	%r11, %r333, 5;
	mov.b32 	%r339, 0;
$L__BB1_6:
	.pragma "nounroll";
	shr.u32 	%r210, %r10, %r339;
	and.b32  	%r211, %r210, 1;
	setp.eq.b32 	%p3, %r211, 1;
	not.pred 	%p4, %p3;
	add.s32 	%r212, %r11, %r339;
	mul.lo.s32 	%r213, %r212, 5;
	mul.wide.u32 	%rd21, %r213, 4;
	add.s64 	%rd6, %rd5, %rd21;
	@%p4 bra 	$L__BB1_8;
	ld.global.u32 	%r214, [%rd6];
	xor.b32  	%r344, %r344, %r214;
	ld.global.u32 	%r215, [%rd6+4];
	xor.b32  	%r343, %r343, %r215;
	ld.global.u32 	%r216, [%rd6+8];
	xor.b32  	%r342, %r342, %r216;
	ld.global.u32 	%r217, [%rd6+12];
	xor.b32  	%r341, %r341, %r217;
	ld.global.u32 	%r218, [%rd6+16];
	xor.b32  	%r340, %r340, %r218;
$L__BB1_8:
	and.b32  	%r220, %r210, 2;
	setp.eq.s32 	%p5, %r220, 0;
	@%p5 bra 	$L__BB1_10;
	ld.global.u32 	%r221, [%rd6+20];
	xor.b32  	%r344, %r344, %r221;
	ld.global.u32 	%r222, [%rd6+24];
	xor.b32  	%r343, %r343, %r222;
	ld.global.u32 	%r223, [%rd6+28];
	xor.b32  	%r342, %r342, %r223;
	ld.global.u32 	%r224, [%rd6+32];
	xor.b32  	%r341, %r341, %r224;
	ld.global.u32 	%r225, [%rd6+36];
	xor.b32  	%r340, %r340, %r225;
$L__BB1_10:
	and.b32  	%r227, %r210, 4;
	setp.eq.s32 	%p6, %r227, 0;
	@%p6 bra 	$L__BB1_12;
	ld.global.u32 	%r228, [%rd6+40];
	xor.b32  	%r344, %r344, %r228;
	ld.global.u32 	%r229, [%rd6+44];
	xor.b32  	%r343, %r343, %r229;
	ld.global.u32 	%r230, [%rd6+48];
	xor.b32  	%r342, %r342, %r230;
	ld.global.u32 	%r231, [%rd6+52];
	xor.b32  	%r341, %r341, %r231;
	ld.global.u32 	%r232, [%rd6+56];
	xor.b32  	%r340, %r340, %r232;
$L__BB1_12:
	and.b32  	%r234, %r210, 8;
	setp.eq.s32 	%p7, %r234, 0;
	@%p7 bra 	$L__BB1_14;
	ld.global.u32 	%r235, [%rd6+60];
	xor.b32  	%r344, %r344, %r235;
	ld.global.u32 	%r236, [%rd6+64];
	xor.b32  	%r343, %r343, %r236;
	ld.global.u32 	%r237, [%rd6+68];
	xor.b32  	%r342, %r342, %r237;
	ld.global.u32 	%r238, [%rd6+72];
	xor.b32  	%r341, %r341, %r238;
	ld.global.u32 	%r239, [%rd6+76];
	xor.b32  	%r340, %r340, %r239;
$L__BB1_14:
	and.b32  	%r241, %r210, 16;
	setp.eq.s32 	%p8, %r241, 0;
	@%p8 bra 	$L__BB1_16;
	ld.global.u32 	%r242, [%rd6+80];
	xor.b32  	%r344, %r344, %r242;
	ld.global.u32 	%r243, [%rd6+84];
	xor.b32  	%r343, %r343, %r243;
	ld.global.u32 	%r244, [%rd6+88];
	xor.b32  	%r342, %r342, %r244;
	ld.global.u32 	%r245, [%rd6+92];
	xor.b32  	%r341, %r341, %r245;
	ld.global.u32 	%r246, [%rd6+96];
	xor.b32  	%r340, %r340, %r246;
$L__BB1_16:
	and.b32  	%r248, %r210, 32;
	setp.eq.s32 	%p9, %r248, 0;
	@%p9 bra 	$L__BB1_18;
	ld.global.u32 	%r249, [%rd6+100];
	xor.b32  	%r344, %r344, %r249;
	ld.global.u32 	%r250, [%rd6+104];
	xor.b32  	%r343, %r343, %r250;
	ld.global.u32 	%r251, [%rd6+108];
	xor.b32  	%r342, %r342, %r251;
	ld.global.u32 	%r252, [%rd6+112];
	xor.b32  	%r341, %r341, %r252;
	ld.global.u32 	%r253, [%rd6+116];
	xor.b32  	%r340, %r340, %r253;
$L__BB1_18:
	and.b32  	%r255, %r210, 64;
	setp.eq.s32 	%p10, %r255, 0;
	@%p10 bra 	$L__BB1_20;
	ld.global.u32 	%r256, [%rd6+120];
	xor.b32  	%r344, %r344, %r256;
	ld.global.u32 	%r257, [%rd6+124];
	xor.b32  	%r343, %r343, %r257;
	ld.global.u32 	%r258, [%rd6+128];
	xor.b32  	%r342, %r342, %r258;
	ld.global.u32 	%r259, [%rd6+132];
	xor.b32  	%r341, %r341, %r259;
	ld.global.u32 	%r260, [%rd6+136];
	xor.b32  	%r340, %r340, %r260;
$L__BB1_20:
	and.b32  	%r262, %r210, 128;
	setp.eq.s32 	%p11, %r262, 0;
	@%p11 bra 	$L__BB1_22;
	ld.global.u32 	%r263, [%rd6+140];
	xor.b32  	%r344, %r344, %r263;
	ld.global.u32 	%r264, [%rd6+144];
	xor.b32  	%r343, %r343, %r264;
	ld.global.u32 	%r265, [%rd6+148];
	xor.b32  	%r342, %r342, %r265;
	ld.global.u32 	%r266, [%rd6+152];
	xor.b32  	%r341, %r341, %r266;
	ld.global.u32 	%r267, [%rd6+156];
	xor.b32  	%r340, %r340, %r267;
$L__BB1_22:
	and.b32  	%r269, %r210, 256;
	setp.eq.s32 	%p12, %r269, 0;
	@%p12 bra 	$L__BB1_24;
	ld.global.u32 	%r270, [%rd6+160];
	xor.b32  	%r344, %r344, %r270;
	ld.global.u32 	%r271, [%rd6+164];
	xor.b32  	%r343, %r343, %r271;
	ld.global.u32 	%r272, [%rd6+168];
	xor.b32  	%r342, %r342, %r272;
	ld.global.u32 	%r273, [%rd6+172];
	xor.b32  	%r341, %r341, %r273;
	ld.global.u32 	%r274, [%rd6+176];
	xor.b32  	%r340, %r340, %r274;
$L__BB1_24:
	and.b32  	%r276, %r210, 512;
	setp.eq.s32 	%p13, %r276, 0;
	@%p13 bra 	$L__BB1_26;
	ld.global.u32 	%r277, [%rd6+180];
	xor.b32  	%r344, %r344, %r277;
	ld.global.u32 	%r278, [%rd6+184];
	xor.b32  	%r343, %r343, %r278;
	ld.global.u32 	%r279, [%rd6+188];
	xor.b32  	%r342, %r342, %r279;
	ld.global.u32 	%r280, [%rd6+192];
	xor.b32  	%r341, %r341, %r280;
	ld.global.u32 	%r281, [%rd6+196];
	xor.b32  	%r340, %r340, %r281;
$L__BB1_26:
	and.b32  	%r283, %r210, 1024;
	setp.eq.s32 	%p14, %r283, 0;
	@%p14 bra 	$L__BB1_28;
	ld.global.u32 	%r284, [%rd6+200];
	xor.b32  	%r344, %r344, %r284;
	ld.global.u32 	%r285, [%rd6+204];
	xor.b32  	%r343, %r343, %r285;
	ld.global.u32 	%r286, [%rd6+208];
	xor.b32  	%r342, %r342, %r286;
	ld.global.u32 	%r287, [%rd6+212];
	xor.b32  	%r341, %r341, %r287;
	ld.global.u32 	%r288, [%rd6+216];
	xor.b32  	%r340, %r340, %r288;
$L__BB1_28:
	and.b32  	%r290, %r210, 2048;
	setp.eq.s32 	%p15, %r290, 0;
	@%p15 bra 	$L__BB1_30;
	ld.global.u32 	%r291, [%rd6+220];
	xor.b32  	%r344, %r344, %r291;
	ld.global.u32 	%r292, [%rd6+224];
	xor.b32  	%r343, %r343, %r292;
	ld.global.u32 	%r293, [%rd6+228];
	xor.b32  	%r342, %r342, %r293;
	ld.global.u32 	%r294, [%rd6+232];
	xor.b32  	%r341, %r341, %r294;
	ld.global.u32 	%r295, [%rd6+236];
	xor.b32  	%r340, %r340, %r295;
$L__BB1_30:
	and.b32  	%r297, %r210, 4096;
	setp.eq.s32 	%p16, %r297, 0;
	@%p16 bra 	$L__BB1_32;
	ld.global.u32 	%r298, [%rd6+240];
	xor.b32  	%r344, %r344, %r298;
	ld.global.u32 	%r299, [%rd6+244];
	xor.b32  	%r343, %r343, %r299;
	ld.global.u32 	%r300, [%rd6+248];
	xor.b32  	%r342, %r342, %r300;
	ld.global.u32 	%r301, [%rd6+252];
	xor.b32  	%r341, %r341, %r301;
	ld.global.u32 	%r302, [%rd6+256];
	xor.b32  	%r340, %r340, %r302;
$L__BB1_32:
	and.b32  	%r304, %r210, 8192;
	setp.eq.s32 	%p17, %r304, 0;
	@%p17 bra 	$L__BB1_34;
	ld.global.u32 	%r305, [%rd6+260];
	xor.b32  	%r344, %r344, %r305;
	ld.global.u32 	%r306, [%rd6+264];
	xor.b32  	%r343, %r343, %r306;
	ld.global.u32 	%r307, [%rd6+268];
	xor.b32  	%r342, %r342, %r307;
	ld.global.u32 	%r308, [%rd6+272];
	xor.b32  	%r341, %r341, %r308;
	ld.global.u32 	%r309, [%rd6+276];
	xor.b32  	%r340, %r340, %r309;
$L__BB1_34:
	and.b32  	%r311, %r210, 16384;
	setp.eq.s32 	%p18, %r311, 0;
	@%p18 bra 	$L__BB1_36;
	ld.global.u32 	%r312, [%rd6+280];
	xor.b32  	%r344, %r344, %r312;
	ld.global.u32 	%r313, [%rd6+284];
	xor.b32  	%r343, %r343, %r313;
	ld.global.u32 	%r314, [%rd6+288];
	xor.b32  	%r342, %r342, %r314;
	ld.global.u32 	%r315, [%rd6+292];
	xor.b32  	%r341, %r341, %r315;
	ld.global.u32 	%r316, [%rd6+296];
	xor.b32  	%r340, %r340, %r316;
$L__BB1_36:
	and.b32  	%r318, %r210, 32768;
	setp.eq.s32 	%p19, %r318, 0;
	@%p19 bra 	$L__BB1_38;
	ld.global.u32 	%r319, [%rd6+300];
	xor.b32  	%r344, %r344, %r319;
	ld.global.u32 	%r320, [%rd6+304];
	xor.b32  	%r343, %r343, %r320;
	ld.global.u32 	%r321, [%rd6+308];
	xor.b32  	%r342, %r342, %r321;
	ld.global.u32 	%r322, [%rd6+312];
	xor.b32  	%r341, %r341, %r322;
	ld.global.u32 	%r323, [%rd6+316];
	xor.b32  	%r340, %r340, %r323;
$L__BB1_38:
	add.s32 	%r339, %r339, 16;
	setp.ne.s32 	%p20, %r339, 32;
	@%p20 bra 	$L__BB1_6;
	mad.lo.s32 	%r324, %r333, -31, %r11;
	add.s32 	%r333, %r324, 1;
	setp.ne.s32 	%p21, %r333, 5;
	@%p21 bra 	$L__BB1_5;
	st.global.u32 	[%rd2+4], %r344;
	st.global.u32 	[%rd2+8], %r343;
	st.global.u32 	[%rd2+12], %r342;
	st.global.u32 	[%rd2+16], %r341;
	st.global.u32 	[%rd2+20], %r340;
	add.s32 	%r327, %r327, 1;
	setp.lt.u32 	%p22, %r327, %r2;
	@%p22 bra 	$L__BB1_4;
$L__BB1_41:
	shr.u64 	%rd7, %rd23, 2;
	add.s32 	%r326, %r326, 1;
	setp.gt.u64 	%p23, %rd23, 3;
	mov.u64 	%rd23, %rd7;
	@%p23 bra 	$L__BB1_2;
$L__BB1_42:
	mov.b32 	%r325, 0;
	st.global.v2.u32 	[%rd2+24], {%r325, %r325};
	st.global.u32 	[%rd2+32], %r325;
	mov.b64 	%rd22, 0;
	st.global.u64 	[%rd2+40], %rd22;
	ret;

}
	// .globl	_Z7raytracP6SphereP3VecP17curandStateXORWOW
.visible .entry _Z7raytracP6SphereP3VecP17curandStateXORWOW(
	.param .u64 .ptr .align 1 _Z7raytracP6SphereP3VecP17curandStateXORWOW_param_0,
	.param .u64 .ptr .align 1 _Z7raytracP6SphereP3VecP17curandStateXORWOW_param_1,
	.param .u64 .ptr .align 1 _Z7raytracP6SphereP3VecP17curandStateXORWOW_param_2
)
{
	.reg .pred 	%p<7>;
	.reg .b32 	%r<271>;
	.reg .b32 	%f<13>;
	.reg .b64 	%rd<7>;

	ld.param.u64 	%rd3, [_Z7raytracP6SphereP3VecP17curandStateXORWOW_param_1];
	ld.param.u64 	%rd4, [_Z7raytracP6SphereP3VecP17curandStateXORWOW_param_2];
	cvta.to.global.u64 	%rd1, %rd4;
	cvta.to.global.u64 	%rd5, %rd3;
	mov.u32 	%r37, %tid.x;
	mov.u32 	%r38, %ctaid.x;
	shl.b32 	%r39, %r38, 10;
	or.b32  	%r40, %r39, %r37;
	mul.wide.u32 	%rd6, %r40, 12;
	add.s64 	%rd2, %rd5, %rd6;
	mov.pred 	%p6, -1;
$L__BB2_1:
	mov.pred 	%p1, %p6;
	ld.global.v2.u32 	{%r1, %r263}, [%rd1];
	ld.global.v2.u32 	{%r262, %r261}, [%rd1+8];
	ld.global.v2.u32 	{%r260, %r259}, [%rd1+16];
	mov.b32 	%r264, 0;
$L__BB2_2:
	shr.u32 	%r42, %r263, 2;
	xor.b32  	%r43, %r42, %r263;
	shl.b32 	%r44, %r259, 4;
	shl.b32 	%r45, %r43, 1;
	xor.b32  	%r46, %r45, %r44;
	xor.b32  	%r47, %r46, %r43;
	xor.b32  	%r48, %r47, %r259;
	shr.u32 	%r49, %r262, 2;
	xor.b32  	%r50, %r49, %r262;
	shl.b32 	%r51, %r48, 4;
	shl.b32 	%r52, %r50, 1;
	xor.b32  	%r53, %r52, %r51;
	xor.b32  	%r54, %r53, %r50;
	xor.b32  	%r55, %r54, %r48;
	shr.u32 	%r56, %r261, 2;
	xor.b32  	%r57, %r56, %r261;
	shl.b32 	%r58, %r55, 4;
	shl.b32 	%r59, %r57, 1;
	xor.b32  	%r60, %r59, %r58;
	xor.b32  	%r61, %r60, %r57;
	xor.b32  	%r62, %r61, %r55;
	shr.u32 	%r63, %r260, 2;
	xor.b32  	%r64, %r63, %r260;
	shl.b32 	%r65, %r62, 4;
	shl.b32 	%r66, %r64, 1;
	xor.b32  	%r67, %r66, %r65;
	xor.b32  	%r68, %r67, %r64;
	xor.b32  	%r69, %r68, %r62;
	shr.u32 	%r70, %r259, 2;
	xor.b32  	%r71, %r70, %r259;
	shl.b32 	%r72, %r69, 4;
	shl.b32 	%r73, %r71, 1;
	xor.b32  	%r74, %r73, %r72;
	xor.b32  	%r75, %r74, %r71;
	xor.b32  	%r76, %r75, %r69;
	shr.u32 	%r77, %r48, 2;
	xor.b32  	%r78, %r77, %r48;
	shl.b32 	%r79, %r76, 4;
	shl.b32 	%r80, %r78, 1;
	xor.b32  	%r81, %r80, %r79;
	xor.b32  	%r82, %r81, %r78;
	xor.b32  	%r83, %r82, %r76;
	shr.u32 	%r84, %r55, 2;
	xor.b32  	%r85, %r84, %r55;
	shl.b32 	%r86, %r83, 4;
	shl.b32 	%r87, %r85, 1;
	xor.b32  	%r88, %r87, %r86;
	xor.b32  	%r89, %r88, %r85;
	xor.b32  	%r90, %r89, %r83;
	shr.u32 	%r91, %r62, 2;
	xor.b32  	%r92, %r91, %r62;
	shl.b32 	%r93, %r90, 4;
	shl.b32 	%r94, %r92, 1;
	xor.b32  	%r95, %r94, %r93;
	xor.b32  	%r96, %r95, %r92;
	xor.b32  	%r97, %r96, %r90;
	shr.u32 	%r98, %r69, 2;
	xor.b32  	%r99, %r98, %r69;
	shl.b32 	%r100, %r97, 4;
	shl.b32 	%r101, %r99, 1;
	xor.b32  	%r102, %r101, %r100;
	xor.b32  	%r103, %r102, %r99;
	xor.b32  	%r104, %r103, %r97;
	shr.u32 	%r105, %r76, 2;
	xor.b32  	%r106, %r105, %r76;
	shl.b32 	%r107, %r104, 4;
	shl.b32 	%r108, %r106, 1;
	xor.b32  	%r109, %r108, %r107;
	xor.b32  	%r110, %r109, %r106;
	xor.b32  	%r111, %r110, %r104;
	shr.u32 	%r112, %r83, 2;
	xor.b32  	%r113, %r112, %r83;
	shl.b32 	%r114, %r111, 4;
	shl.b32 	%r115, %r113, 1;
	xor.b32  	%r116, %r115, %r114;
	xor.b32  	%r117, %r116, %r113;
	xor.b32  	%r118, %r117, %r111;
	shr.u32 	%r119, %r90, 2;
	xor.b32  	%r120, %r119, %r90;
	shl.b32 	%r121, %r118, 4;
	shl.b32 	%r122, %r120, 1;
	xor.b32  	%r123, %r122, %r121;
	xor.b32  	%r124, %r123, %r120;
	xor.b32  	%r263, %r124, %r118;
	shr.u32 	%r125, %r97, 2;
	xor.b32  	%r126, %r125, %r97;
	shl.b32 	%r127, %r263, 4;
	shl.b32 	%r128, %r126, 1;
	xor.b32  	%r129, %r128, %r127;
	xor.b32  	%r130, %r129, %r126;
	xor.b32  	%r262, %r130, %r263;
	shr.u32 	%r131, %r104, 2;
	xor.b32  	%r132, %r131, %r104;
	shl.b32 	%r133, %r262, 4;
	shl.b32 	%r134, %r132, 1;
	xor.b32  	%r135, %r134, %r133;
	xor.b32  	%r136, %r135, %r132;
	xor.b32  	%r261, %r136, %r262;
	shr.u32 	%r137, %r111, 2;
	xor.b32  	%r138, %r137, %r111;
	shl.b32 	%r139, %r261, 4;
	shl.b32 	%r140, %r138, 1;
	xor.b32  	%r141, %r140, %r139;
	xor.b32  	%r142, %r141, %r138;
	xor.b32  	%r260, %r142, %r261;
	shr.u32 	%r143, %r118, 2;
	xor.b32  	%r144, %r143, %r118;
	shl.b32 	%r145, %r260, 4;
	shl.b32 	%r146, %r144, 1;
	xor.b32  	%r147, %r146, %r145;
	xor.b32  	%r148, %r147, %r144;
	xor.b32  	%r259, %r148, %r260;
	add.s32 	%r264, %r264, 8;
	setp.ne.s32 	%p3, %r264, 200;
	@%p3 bra 	$L__BB2_2;
	st.global.v2.u32 	[%rd1+8], {%r262, %r261};
	st.global.v2.u32 	[%rd1+16], {%r260, %r259};
	add.s32 	%r150, %r1, 144974800;
	st.global.v2.u32 	[%rd1], {%r150, %r263};
	ld.global.f32 	%f1, [%rd2];
	add.f32 	%f2, %f1, 0f00000000;
	ld.global.f32 	%f3, [%rd2+4];
	add.f32 	%f4, %f3, 0f00000000;
	ld.global.f32 	%f5, [%rd2+8];
	add.f32 	%f6, %f5, 0f00000000;
	st.global.f32 	[%rd2], %f2;
	st.global.f32 	[%rd2+4], %f4;
	st.global.f32 	[%rd2+8], %f6;
	ld.global.v2.u32 	{%r19, %r269}, [%rd1];
	ld.global.v2.u32 	{%r268, %r267}, [%rd1+8];
	ld.global.v2.u32 	{%r266, %r265}, [%rd1+16];
	mov.b32 	%r270, 0;
$L__BB2_4:
	shr.u32 	%r151, %r269, 2;
	xor.b32  	%r152, %r151, %r269;
	shl.b32 	%r153, %r265, 4;
	shl.b32 	%r154, %r152, 1;
	xor.b32  	%r155, %r154, %r153;
	xor.b32  	%r156, %r155, %r152;
	xor.b32  	%r157, %r156, %r265;
	shr.u32 	%r158, %r268, 2;
	xor.b32  	%r159, %r158, %r268;
	shl.b32 	%r160, %r157, 4;
	shl.b32 	%r161, %r159, 1;
	xor.b32  	%r162, %r161, %r160;
	xor.b32  	%r163, %r162, %r159;
	xor.b32  	%r164, %r163, %r157;
	shr.u32 	%r165, %r267, 2;
	xor.b32  	%r166, %r165, %r267;
	shl.b32 	%r167, %r164, 4;
	shl.b32 	%r168, %r166, 1;
	xor.b32  	%r169, %r168, %r167;
	xor.b32  	%r170, %r169, %r166;
	xor.b32  	%r171, %r170, %r164;
	shr.u32 	%r172, %r266, 2;
	xor.b32  	%r173, %r172, %r266;
	shl.b32 	%r174, %r171, 4;
	shl.b32 	%r175, %r173, 1;
	xor.b32  	%r176, %r175, %r174;
	xor.b32  	%r177, %r176, %r173;
	xor.b32  	%r178, %r177, %r171;
	shr.u32 	%r179, %r265, 2;
	xor.b32  	%r180, %r179, %r265;
	shl.b32 	%r181, %r178, 4;
	shl.b32 	%r182, %r180, 1;
	xor.b32  	%r183, %r182, %r181;
	xor.b32  	%r184, %r183, %r180;
	xor.b32  	%r185, %r184, %r178;
	shr.u32 	%r186, %r157, 2;
	xor.b32  	%r187, %r186, %r157;
	shl.b32 	%r188, %r185, 4;
	shl.b32 	%r189, %r187, 1;
	xor.b32  	%r190, %r189, %r188;
	xor.b32  	%r191, %r190, %r187;
	xor.b32  	%r192, %r191, %r185;
	shr.u32 	%r193, %r164, 2;
	xor.b32  	%r194, %r193, %r164;
	shl.b32 	%r195, %r192, 4;
	shl.b32 	%r196, %r194, 1;
	xor.b32  	%r197, %r196, %r195;
	xor.b32  	%r198, %r197, %r194;
	xor.b32  	%r199, %r198, %r192;
	shr.u32 	%r200, %r171, 2;
	xor.b32  	%r201, %r200, %r171;
	shl.b32 	%r202, %r199, 4;
	shl.b32 	%r203, %r201, 1;
	xor.b32  	%r204, %r203, %r202;
	xor.b32  	%r205, %r204, %r201;
	xor.b32  	%r206, %r205, %r199;
	shr.u32 	%r207, %r178, 2;
	xor.b32  	%r208, %r207, %r178;
	shl.b32 	%r209, %r206, 4;
	shl.b32 	%r210, %r208, 1;
	xor.b32  	%r211, %r210, %r209;
	xor.b32  	%r212, %r211, %r208;
	xor.b32  	%r213, %r212, %r206;
	shr.u32 	%r214, %r185, 2;
	xor.b32  	%r215, %r214, %r185;
	shl.b32 	%r216, %r213, 4;
	shl.b32 	%r217, %r215, 1;
	xor.b32  	%r218, %r217, %r216;
	xor.b32  	%r219, %r218, %r215;
	xor.b32  	%r220, %r219, %r213;
	shr.u32 	%r221, %r192, 2;
	xor.b32  	%r222, %r221, %r192;
	shl.b32 	%r223, %r220, 4;
	shl.b32 	%r224, %r222, 1;
	xor.b32  	%r225, %r224, %r223;
	xor.b32  	%r226, %r225, %r222;
	xor.b32  	%r227, %r226, %r220;
	shr.u32 	%r228, %r199, 2;
	xor.b32  	%r229, %r228, %r199;
	shl.b32 	%r230, %r227, 4;
	shl.b32 	%r231, %r229, 1;
	xor.b32  	%r232, %r231, %r230;
	xor.b32  	%r233, %r232, %r229;
	xor.b32  	%r269, %r233, %r227;
	shr.u32 	%r234, %r206, 2;
	xor.b32  	%r235, %r234, %r206;
	shl.b32 	%r236, %r269, 4;
	shl.b32 	%r237, %r235, 1;
	xor.b32  	%r238, %r237, %r236;
	xor.b32  	%r239, %r238, %r235;
	xor.b32  	%r268, %r239, %r269;
	shr.u32 	%r240, %r213, 2;
	xor.b32  	%r241, %r240, %r213;
	shl.b32 	%r242, %r268, 4;
	shl.b32 	%r243, %r241, 1;
	xor.b32  	%r244, %r243, %r242;
	xor.b32  	%r245, %r244, %r241;
	xor.b32  	%r267, %r245, %r268;
	shr.u32 	%r246, %r220, 2;
	xor.b32  	%r247, %r246, %r220;
	shl.b32 	%r248, %r267, 4;
	shl.b32 	%r249, %r247, 1;
	xor.b32  	%r250, %r249, %r248;
	xor.b32  	%r251, %r250, %r247;
	xor.b32  	%r266, %r251, %r267;
	shr.u32 	%r252, %r227, 2;
	xor.b32  	%r253, %r252, %r227;
	shl.b32 	%r254, %r266, 4;
	shl.b32 	%r255, %r253, 1;
	xor.b32  	%r256, %r255, %r254;
	xor.b32  	%r257, %r256, %r253;
	xor.b32  	%r265, %r257, %r266;
	add.s32 	%r270, %r270, 8;
	setp.ne.s32 	%p4, %r270, 200;
	@%p4 bra 	$L__BB2_4;
	st.global.v2.u32 	[%rd1+8], {%r268, %r267};
	st.global.v2.u32 	[%rd1+16], {%r266, %r265};
	add.s32 	%r258, %r19, 144974800;
	st.global.v2.u32 	[%rd1], {%r258, %r269};
	ld.global.f32 	%f7, [%rd2];
	add.f32 	%f8, %f7, 0f00000000;
	ld.global.f32 	%f9, [%rd2+4];
	add.f32 	%f10, %f9, 0f00000000;
	ld.global.f32 	%f11, [%rd2+8];
	add.f32 	%f12, %f11, 0f00000000;
	st.global.f32 	[%rd2], %f8;
	st.global.f32 	[%rd2+4], %f10;
	st.global.f32 	[%rd2+8], %f12;
	mov.pred 	%p6, 0;
	@%p1 bra 	$L__BB2_1;
	ret;

}
	// .globl	_Z13cpyVec2DoubleP3VecPf
.visible .entry _Z13cpyVec2DoubleP3VecPf(
	.param .u64 .ptr .align 1 _Z13cpyVec2DoubleP3VecPf_param_0,
	.param .u64 .ptr .align 1 _Z13cpyVec2DoubleP3VecPf_param_1
)
{
	.reg .b32 	%r<6>;
	.reg .b32 	%f<4>;
	.reg .b64 	%rd<9>;

	ld.param.u64 	%rd1, [_Z13cpyVec2DoubleP3VecPf_param_0];
	ld.param.u64 	%rd2, [_Z13cpyVec2DoubleP3VecPf_param_1];
	cvta.to.global.u64 	%rd3, %rd2;
	cvta.to.global.u64 	%rd4, %rd1;
	mov.u32 	%r1, %tid.x;
	mov.u32 	%r2, %ctaid.x;
	shl.b32 	%r3, %r2, 10;
	sub.s32 	%r4, %r1, %r3;
	mul.wide.s32 	%rd5, %r4, 12;
	add.s64 	%rd6, %rd4, %rd5;
	ld.global.f32 	%f1, [%rd6+9424896];
	mad.lo.s32 	%r5, %r4, 3, 2356224;
	mul.wide.s32 	%rd7, %r5, 4;
	add.s64 	%rd8, %rd3, %rd7;
	st.global.f32 	[%rd8], %f1;
	ld.global.f32 	%f2, [%rd6+9424900];
	st.global.f32 	[%rd8+4], %f2;
	ld.global.f32 	%f3, [%rd6+9424904];
	st.global.f32 	[%rd8+8], %f3;
	ret;

}


// ===== COMPILED SASS (sm_100) =====

	.target	sm_100

	.elftype	@"ET_EXEC"


//--------------------- .note.nv.tkinfo           --------------------------
	.section	.note.nv.tkinfo,"",@"SHT_NOTE"
	.sectionflags	@"SHF_NOTE_NV_TKINFO"
	.tkinfo
        /*0018*/ 	.word	0x00000002
        /*0030*/ 	.string	""
        /*0030*/ 	.string	"ptxas"
        /*0030*/ 	.string	"Cuda compilation tools, release 13.0, V13.0.88"
        /*0030*/ 	.string	"Build cuda_13.0.r13.0/compiler.36424714_0"
        /*0030*/ 	.string	"-arch sm_100 -m 64 "



//--------------------- .note.nv.cuinfo           --------------------------
	.section	.note.nv.cuinfo,"",@"SHT_NOTE"
	.sectionflags	@"SHF_NOTE_NV_CUINFO"
        /*0018*/ 	.short	0x0002
        /*001a*/ 	.short	0x0064
        /*001c*/ 	.short	0x0082
	.zero		2


//--------------------- .nv.info                  --------------------------
	.section	.nv.info,"",@"SHT_CUDA_INFO"
	.align	4


	//----- nvinfo : EIATTR_REGCOUNT
	.align		4
        /*0000*/ 	.byte	0x04, 0x2f
        /*0002*/ 	.short	(.L_10 - .L_9)
	.align		4
.L_9:
        /*0004*/ 	.word	index@(_Z11init_sphereP6Sphere)
        /*0008*/ 	.word	0x00000016


	//----- nvinfo : EIATTR_FRAME_SIZE
	.align		4
.L_10:
        /*000c*/ 	.byte	0x04, 0x11
        /*000e*/ 	.short	(.L_12 - .L_11)
	.align		4
.L_11:
        /*0010*/ 	.word	index@(_Z11init_sphereP6Sphere)
        /*0014*/ 	.word	0x00000000


	//----- nvinfo : EIATTR_REGCOUNT
	.align		4
.L_12:
        /*0018*/ 	.byte	0x04, 0x2f
        /*001a*/ 	.short	(.L_14 - .L_13)
	.align		4
.L_13:
        /*001c*/ 	.word	index@(_Z6init_cP3VecP17curandStateXORWOW)
        /*0020*/ 	.word	0x0000001f


	//----- nvinfo : EIATTR_FRAME_SIZE
	.align		4
.L_14:
        /*0024*/ 	.byte	0x04, 0x11
        /*0026*/ 	.short	(.L_16 - .L_15)
	.align		4
.L_15:
        /*0028*/ 	.word	index@(_Z6init_cP3VecP17curandStateXORWOW)
        /*002c*/ 	.word	0x00000000


	//----- nvinfo : EIATTR_REGCOUNT
	.align		4
.L_16:
        /*0030*/ 	.byte	0x04, 0x2f
        /*0032*/ 	.short	(.L_18 - .L_17)
	.align		4
.L_17:
        /*0034*/ 	.word	index@(_Z7raytracP6SphereP3VecP17curandStateXORWOW)
        /*0038*/ 	.word	0x00000016


	//----- nvinfo : EIATTR_FRAME_SIZE
	.align		4
.L_18:
        /*003c*/ 	.byte	0x04, 0x11
        /*003e*/ 	.short	(.L_20 - .L_19)
	.align		4
.L_19:
        /*0040*/ 	.word	index@(_Z7raytracP6SphereP3VecP17curandStateXORWOW)
        /*0044*/ 	.word	0x00000000


	//----- nvinfo : EIATTR_REGCOUNT
	.align		4
.L_20:
        /*0048*/ 	.byte	0x04, 0x2f
        /*004a*/ 	.short	(.L_22 - .L_21)
	.align		4
.L_21:
        /*004c*/ 	.word	index@(_Z13cpyVec2DoubleP3VecPf)
        /*0050*/ 	.word	0x0000000e


	//----- nvinfo : EIATTR_FRAME_SIZE
	.align		4
.L_22:
        /*0054*/ 	.byte	0x04, 0x11
        /*0056*/ 	.short	(.L_24 - .L_23)
	.align		4
.L_23:
        /*0058*/ 	.word	index@(_Z13cpyVec2DoubleP3VecPf)
        /*005c*/ 	.word	0x00000000


	//----- nvinfo : EIATTR_MIN_STACK_SIZE
	.align		4
.L_24:
        /*0060*/ 	.byte	0x04, 0x12
        /*0062*/ 	.short	(.L_26 - .L_25)
	.align		4
.L_25:
        /*0064*/ 	.word	index@(_Z13cpyVec2DoubleP3VecPf)
        /*0068*/ 	.word	0x00000000


	//----- nvinfo : EIATTR_MIN_STACK_SIZE
	.align		4
.L_26:
        /*006c*/ 	.byte	0x04, 0x12
        /*006e*/ 	.short	(.L_28 - .L_27)
	.align		4
.L_27:
        /*0070*/ 	.word	index@(_Z7raytracP6SphereP3VecP17curandStateXORWOW)
        /*0074*/ 	.word	0x00000000


	//----- nvinfo : EIATTR_MIN_STACK_SIZE
	.align		4
.L_28:
        /*0078*/ 	.byte	0x04, 0x12
        /*007a*/ 	.short	(.L_30 - .L_29)
	.align		4
.L_29:
        /*007c*/ 	.word	index@(_Z6init_cP3VecP17curandStateXORWOW)
        /*0080*/ 	.word	0x00000000


	//----- nvinfo : EIATTR_MIN_STACK_SIZE
	.align		4
.L_30:
        /*0084*/ 	.byte	0x04, 0x12
        /*0086*/ 	.short	(.L_32 - .L_31)
	.align		4
.L_31:
        /*0088*/ 	.word	index@(_Z11init_sphereP6Sphere)
        /*008c*/ 	.word	0x00000000
.L_32:


//--------------------- .nv.compat                --------------------------
	.section	.nv.compat,"",@"SHT_CUDA_COMPAT_INFO"
	.align	4
        /*0000*/ 	.byte	0x02, 0x09, 0x00, 0x00, 0x02, 0x02, 0x01, 0x00, 0x02, 0x05, 0x05, 0x00, 0x03, 0x07, 0x01, 0x01
        /*0010*/ 	.byte	0x02, 0x03, 0x00, 0x00, 0x02, 0x06, 0x01, 0x00, 0x04, 0x0b, 0x08, 0x00, 0x09, 0x00, 0x00, 0x00
        /*0020*/ 	.byte	0x00, 0x00, 0x00, 0x00


//--------------------- .nv.info._Z13cpyVec2DoubleP3VecPf --------------------------
	.section	.nv.info._Z13cpyVec2DoubleP3VecPf,"",@"SHT_CUDA_INFO"
	.sectionflags	@""
	.align	4


	//----- nvinfo : EIATTR_CUDA_API_VERSION
	.align		4
        /*0000*/ 	.byte	0x04, 0x37
        /*0002*/ 	.short	(.L_34 - .L_33)
.L_33:
        /*0004*/ 	.word	0x00000082


	//----- nvinfo : EIATTR_KPARAM_INFO
	.align		4
.L_34:
        /*0008*/ 	.byte	0x04, 0x17
        /*000a*/ 	.short	(.L_36 - .L_35)
.L_35:
        /*000c*/ 	.word	0x00000000
        /*0010*/ 	.short	0x0001
        /*0012*/ 	.short	0x0008
        /*0014*/ 	.byte	0x00, 0xf5, 0x21, 0x00


	//----- nvinfo : EIATTR_KPARAM_INFO
	.align		4
.L_36:
        /*0018*/ 	.byte	0x04, 0x17
        /*001a*/ 	.short	(.L_38 - .L_37)
.L_37:
        /*001c*/ 	.word	0x00000000
        /*0020*/ 	.short	0x0000
        /*0022*/ 	.short	0x0000
        /*0024*/ 	.byte	0x00, 0xf5, 0x21, 0x00


	//----- nvinfo : EIATTR_SPARSE_MMA_MASK
	.align		4
.L_38:
        /*0028*/ 	.byte	0x03, 0x50
        /*002a*/ 	.short	0x0000


	//----- nvinfo : EIATTR_MAXREG_COUNT
	.align		4
        /*002c*/ 	.byte	0x03, 0x1b
        /*002e*/ 	.short	0x00ff


	//----- nvinfo : EIATTR_MERCURY_ISA_VERSION
	.align		4
        /*0030*/ 	.byte	0x03, 0x5f
        /*0032*/ 	.short	0x0101


	//----- nvinfo : EIATTR_VRC_CTA_INIT_COUNT
	.align		4
        /*0034*/ 	.byte	0x02, 0x4a
	.zero		1
	.zero		1


	//----- nvinfo : EIATTR_EXIT_INSTR_OFFSETS
	.align		4
        /*0038*/ 	.byte	0x04, 0x1c
        /*003a*/ 	.short	(.L_40 - .L_39)


	//   ....[0]....
.L_39:
        /*003c*/ 	.word	0x00000130


	//----- nvinfo : EIATTR_CBANK_PARAM_SIZE
	.align		4
.L_40:
        /*0040*/ 	.byte	0x03, 0x19
        /*0042*/ 	.short	0x0010


	//----- nvinfo : EIATTR_PARAM_CBANK
	.align		4
        /*0044*/ 	.byte	0x04, 0x0a
        /*0046*/ 	.short	(.L_42 - .L_41)
	.align		4
.L_41:
        /*0048*/ 	.word	index@(.nv.constant0._Z13cpyVec2DoubleP3VecPf)
        /*004c*/ 	.short	0x0380
        /*004e*/ 	.short	0x0010


	//----- nvinfo : EIATTR_SW_WAR
	.align		4
.L_42:
        /*0050*/ 	.byte	0x04, 0x36
        /*0052*/ 	.short	(.L_44 - .L_43)
.L_43:
        /*0054*/ 	.word	0x00000008
.L_44:


//--------------------- .nv.info._Z7raytracP6SphereP3VecP17curandStateXORWOW --------------------------
	.section	.nv.info._Z7raytracP6SphereP3VecP17curandStateXORWOW,"",@"SHT_CUDA_INFO"
	.sectionflags	@""
	.align	4


	//----- nvinfo : EIATTR_CUDA_API_VERSION
	.align		4
        /*0000*/ 	.byte	0x04, 0x37
        /*0002*/ 	.short	(.L_46 - .L_45)
.L_45:
        /*0004*/ 	.word	0x00000082


	//----- nvinfo : EIATTR_KPARAM_INFO
	.align		4
.L_46:
        /*0008*/ 	.byte	0x04, 0x17
        /*000a*/ 	.short	(.L_48 - .L_47)
.L_47:
        /*000c*/ 	.word	0x00000000
        /*0010*/ 	.short	0x0002
        /*0012*/ 	.short	0x0010
        /*0014*/ 	.byte	0x00, 0xf5, 0x21, 0x00


	//----- nvinfo : EIATTR_KPARAM_INFO
	.align		4
.L_48:
        /*0018*/ 	.byte	0x04, 0x17
        /*001a*/ 	.short	(.L_50 - .L_49)
.L_49:
        /*001c*/ 	.word	0x00000000
        /*0020*/ 	.short	0x0001
        /*0022*/ 	.short	0x0008
        /*0024*/ 	.byte	0x00, 0xf5, 0x21, 0x00


	//----- nvinfo : EIATTR_KPARAM_INFO
	.align		4
.L_50:
        /*0028*/ 	.byte	0x04, 0x17
        /*002a*/ 	.short	(.L_52 - .L_51)
.L_51:
        /*002c*/ 	.word	0x00000000
        /*0030*/ 	.short	0x0000
        /*0032*/ 	.short	0x0000
        /*0034*/ 	.byte	0x00, 0xf5, 0x21, 0x00


	//----- nvinfo : EIATTR_SPARSE_MMA_MASK
	.align		4
.L_52:
        /*0038*/ 	.byte	0x03, 0x50
        /*003a*/ 	.short	0x0000


	//----- nvinfo : EIATTR_MAXREG_COUNT
	.align		4
        /*003c*/ 	.byte	0x03, 0x1b
        /*003e*/ 	.short	0x00ff


	//----- nvinfo : EIATTR_MERCURY_ISA_VERSION
	.align		4
        /*0040*/ 	.byte	0x03, 0x5f
        /*0042*/ 	.short	0x0101


	//----- nvinfo : EIATTR_VRC_CTA_INIT_COUNT
	.align		4
        /*0044*/ 	.byte	0x02, 0x4a
	.zero		1
	.zero		1


	//----- nvinfo : EIATTR_EXIT_INSTR_OFFSETS
	.align		4
        /*0048*/ 	.byte	0x04, 0x1c
        /*004a*/ 	.short	(.L_54 - .L_53)


	//   ....[0]....
.L_53:
        /*004c*/ 	.word	0x00000f60


	//----- nvinfo : EIATTR_CBANK_PARAM_SIZE
	.align		4
.L_54:
        /*0050*/ 	.byte	0x03, 0x19
        /*0052*/ 	.short	0x0018


	//----- nvinfo : EIATTR_PARAM_CBANK
	.align		4
        /*0054*/ 	.byte	0x04, 0x0a
        /*0056*/ 	.short	(.L_56 - .L_55)
	.align		4
.L_55:
        /*0058*/ 	.word	index@(.nv.constant0._Z7raytracP6SphereP3VecP17curandStateXORWOW)
        /*005c*/ 	.short	0x0380
        /*005e*/ 	.short	0x0018


	//----- nvinfo : EIATTR_SW_WAR
	.align		4
.L_56:
        /*0060*/ 	.byte	0x04, 0x36
        /*0062*/ 	.short	(.L_58 - .L_57)
.L_57:
        /*0064*/ 	.word	0x00000008
.L_58:


//--------------------- .nv.info._Z6init_cP3VecP17curandStateXORWOW --------------------------
	.section	.nv.info._Z6init_cP3VecP17curandStateXORWOW,"",@"SHT_CUDA_INFO"
	.sectionflags	@""
	.align	4


	//----- nvinfo : EIATTR_CUDA_API_VERSION
	.align		4
        /*0000*/ 	.byte	0x04, 0x37
        /*0002*/ 	.short	(.L_60 - .L_59)
.L_59:
        /*0004*/ 	.word	0x00000082


	//----- nvinfo : EIATTR_KPARAM_INFO
	.align		4
.L_60:
        /*0008*/ 	.byte	0x04, 0x17
        /*000a*/ 	.short	(.L_62 - .L_61)
.L_61:
        /*000c*/ 	.word	0x00000000
        /*0010*/ 	.short	0x0001
        /*0012*/ 	.short	0x0008
        /*0014*/ 	.byte	0x00, 0xf5, 0x21, 0x00


	//----- nvinfo : EIATTR_KPARAM_INFO
	.align		4
.L_62:
        /*0018*/ 	.byte	0x04, 0x17
        /*001a*/ 	.short	(.L_64 - .L_63)
.L_63:
        /*001c*/ 	.word	0x00000000
        /*0020*/ 	.short	0x0000
        /*0022*/ 	.short	0x0000
        /*0024*/ 	.byte	0x00, 0xf5, 0x21, 0x00


	//----- nvinfo : EIATTR_SPARSE_MMA_MASK
	.align		4
.L_64:
        /*0028*/ 	.byte	0x03, 0x50
        /*002a*/ 	.short	0x0000


	//----- nvinfo : EIATTR_MAXREG_COUNT
	.align		4
        /*002c*/ 	.byte	0x03, 0x1b
        /*002e*/ 	.short	0x00ff


	//----- nvinfo : EIATTR_MERCURY_ISA_VERSION
	.align		4
        /*0030*/ 	.byte	0x03, 0x5f
        /*0032*/ 	.short	0x0101


	//----- nvinfo : EIATTR_VRC_CTA_INIT_COUNT
	.align		4
        /*0034*/ 	.byte	0x02, 0x4a
	.zero		1
	.zero		1


	//----- nvinfo : EIATTR_EXIT_INSTR_OFFSETS
	.align		4
        /*0038*/ 	.byte	0x04, 0x1c
        /*003a*/ 	.short	(.L_66 - .L_65)


	//   ....[0]....
.L_65:
        /*003c*/ 	.word	0x00000fa0


	//----- nvinfo : EIATTR_CRS_STACK_SIZE
	.align		4
.L_66:
        /*0040*/ 	.byte	0x04, 0x1e
        /*0042*/ 	.short	(.L_68 - .L_67)
.L_67:
        /*0044*/ 	.word	0x00000000


	//----- nvinfo : EIATTR_CBANK_PARAM_SIZE
	.align		4
.L_68:
        /*0048*/ 	.byte	0x03, 0x19
        /*004a*/ 	.short	0x0010


	//----- nvinfo : EIATTR_PARAM_CBANK
	.align		4
        /*004c*/ 	.byte	0x04, 0x0a
        /*004e*/ 	.short	(.L_70 - .L_69)
	.align		4
.L_69:
        /*0050*/ 	.word	index@(.nv.constant0._Z6init_cP3VecP17curandStateXORWOW)
        /*0054*/ 	.short	0x0380
        /*0056*/ 	.short	0x0010


	//----- nvinfo : EIATTR_SW_WAR
	.align		4
.L_70:
        /*0058*/ 	.byte	0x04, 0x36
        /*005a*/ 	.short	(.L_72 - .L_71)
.L_71:
        /*005c*/ 	.word	0x00000008
.L_72:


//--------------------- .nv.info._Z11init_sphereP6Sphere --------------------------
	.section	.nv.info._Z11init_sphereP6Sphere,"",@"SHT_CUDA_INFO"
	.sectionflags	@""
	.align	4


	//----- nvinfo : EIATTR_CUDA_API_VERSION
	.align		4
        /*0000*/ 	.byte	0x04, 0x37
        /*0002*/ 	.short	(.L_74 - .L_73)
.L_73:
        /*0004*/ 	.word	0x00000082


	//----- nvinfo : EIATTR_KPARAM_INFO
	.align		4
.L_74:
        /*0008*/ 	.byte	0x04, 0x17
        /*000a*/ 	.short	(.L_76 - .L_75)
.L_75:
        /*000c*/ 	.word	0x00000000
        /*0010*/ 	.short	0x0000
        /*0012*/ 	.short	0x0000
        /*0014*/ 	.byte	0x00, 0xf5, 0x21, 0x00


	//----- nvinfo : EIATTR_SPARSE_MMA_MASK
	.align		4
.L_76:
        /*0018*/ 	.byte	0x03, 0x50
        /*001a*/ 	.short	0x0000


	//----- nvinfo : EIATTR_MAXREG_COUNT
	.align		4
        /*001c*/ 	.byte	0x03, 0x1b
        /*001e*/ 	.short	0x00ff


	//----- nvinfo : EIATTR_MERCURY_ISA_VERSION
	.align		4
        /*0020*/ 	.byte	0x03, 0x5f
        /*0022*/ 	.short	0x0101


	//----- nvinfo : EIATTR_VRC_CTA_INIT_COUNT
	.align		4
        /*0024*/ 	.byte	0x02, 0x4a
	.zero		1
	.zero		1


	//----- nvinfo : EIATTR_EXIT_INSTR_OFFSETS
	.align		4
        /*0028*/ 	.byte	0x04, 0x1c
        /*002a*/ 	.short	(.L_78 - .L_77)


	//   ....[0]....
.L_77:
        /*002c*/ 	.word	0x000007b0


	//----- nvinfo : EIATTR_CBANK_PARAM_SIZE
	.align		4
.L_78:
        /*0030*/ 	.byte	0x03, 0x19
        /*0032*/ 	.short	0x0008


	//----- nvinfo : EIATTR_PARAM_CBANK
	.align		4
        /*0034*/ 	.byte	0x04, 0x0a
        /*0036*/ 	.short	(.L_80 - .L_79)
	.align		4
.L_79:
        /*0038*/ 	.word	index@(.nv.constant0._Z11init_sphereP6Sphere)
        /*003c*/ 	.short	0x0380
        /*003e*/ 	.short	0x0008


	//----- nvinfo : EIATTR_SW_WAR
	.align		4
.L_80:
        /*0040*/ 	.byte	0x04, 0x36
        /*0042*/ 	.short	(.L_82 - .L_81)
.L_81:
        /*0044*/ 	.word	0x00000008
.L_82:


//--------------------- .nv.callgraph             --------------------------
	.section	.nv.callgraph,"",@"SHT_CUDA_CALLGRAPH"
	.align	4
	.sectionentsize	8
	.align		4
        /*0000*/ 	.word	0x00000000
	.align		4
        /*0004*/ 	.word	0xffffffff
	.align		4
        /*0008*/ 	.word	0x00000000
	.align		4
        /*000c*/ 	.word	0xfffffffe
	.align		4
        /*0010*/ 	.word	0x00000000
	.align		4
        /*0014*/ 	.word	0xfffffffd
	.align		4
        /*0018*/ 	.word	0x00000000
	.align		4
        /*001c*/ 	.word	0xfffffffc


//--------------------- .nv.constant4             --------------------------
	.section	.nv.constant4,"a",@progbits
	.align	8
	.align		8
.nv.constant4:
        /*0000*/ 	.dword	precalc_xorwow_matrix
	.align		8
        /*0008*/ 	.dword	precalc_xorwow_offset_matrix
	.align		8
        /*0010*/ 	.dword	mrg32k3aM1
	.align		8
        /*0018*/ 	.dword	mrg32k3aM2
	.align		8
        /*0020*/ 	.dword	mrg32k3aM1SubSeq
	.align		8
        /*0028*/ 	.dword	mrg32k3aM2SubSeq
	.align		8
        /*0030*/ 	.dword	mrg32k3aM1Seq
	.align		8
        /*0038*/ 	.dword	mrg32k3aM2Seq


//--------------------- .nv.constant3             --------------------------
	.section	.nv.constant3,"a",@progbits
	.align	8
.nv.constant3:
	.type		__cr_lgamma_table,@object
	.size		__cr_lgamma_table,(.L_8 - __cr_lgamma_table)
__cr_lgamma_table:
        /*0000*/ 	.byte	0x00, 0x00, 0x00, 0x00, 0x00, 0x00, 0x00, 0x00, 0x00, 0x00, 0x00, 0x00, 0x00, 0x00, 0x00, 0x00
        /*0010*/ 	.byte	0xef, 0x39, 0xfa, 0xfe, 0x42, 0x2e, 0xe6, 0x3f, 0x02, 0x20, 0x2a, 0xfa, 0x0b, 0xab, 0xfc, 0x3f
        /*0020*/ 	.byte	0xf9, 0x2c, 0x92, 0x7c, 0xa7, 0x6c, 0x09, 0x40, 0xc9, 0x79, 0x44, 0x3c, 0x64, 0x26, 0x13, 0x40
        /*0030*/ 	.byte	0xca, 0x01, 0xcf, 0x3a, 0x27, 0x51, 0x1a, 0x40, 0x30, 0xcc, 0x2d, 0xf3, 0xe1, 0x0c, 0x21, 0x40
        /*0040*/ 	.byte	0x0d, 0xb7, 0xfc, 0x82, 0x8e, 0x35, 0x25, 0x40
.L_8:


//--------------------- .text._Z13cpyVec2DoubleP3VecPf --------------------------
	.section	.text._Z13cpyVec2DoubleP3VecPf,"ax",@progbits
	.align	128
        .global         _Z13cpyVec2DoubleP3VecPf
        .type           _Z13cpyVec2DoubleP3VecPf,@function
        .size           _Z13cpyVec2DoubleP3VecPf,(.L_x_15 - _Z13cpyVec2DoubleP3VecPf)
        .other          _Z13cpyVec2DoubleP3VecPf,@"STO_CUDA_ENTRY STV_DEFAULT"
_Z13cpyVec2DoubleP3VecPf:
.text._Z13cpyVec2DoubleP3VecPf:
[----:B------:R-:W-:Y:S01]  /*0000*/  LDC R1, c[0x0][0x37c] ;  /* 0x0000df00ff017b82 */ /* 0x000fe20000000800 */
[----:B------:R-:W0:Y:S07]  /*0010*/  S2R R7, SR_TID.X ;  /* 0x0000000000077919 */ /* 0x000e2e0000002100 */
[----:B------:R-:W1:Y:S01]  /*0020*/  LDC.64 R2, c[0x0][0x380] ;  /* 0x0000e000ff027b82 */ /* 0x000e620000000a00 */
[----:B------:R-:W2:Y:S01]  /*0030*/  LDCU.64 UR4, c[0x0][0x358] ;  /* 0x00006b00ff0477ac */ /* 0x000ea20008000a00 */
[----:B------:R-:W0:Y:S02]  /*0040*/  S2R R0, SR_CTAID.X ;  /* 0x0000000000007919 */ /* 0x000e240000002500 */
[----:B0-----:R-:W-:-:S04]  /*0050*/  IMAD R7, R0, -0x400, R7 ;  /* 0xfffffc0000077824 */ /* 0x001fc800078e0207 */
[----:B-1----:R-:W-:-:S03]  /*0060*/  IMAD.WIDE R2, R7, 0xc, R2 ;  /* 0x0000000c07027825 */ /* 0x002fc600078e0202 */
[----:B------:R-:W-:-:S04]  /*0070*/  IADD3 R4, P0, PT, R2, 0x1000000, RZ ;  /* 0x0100000002047810 */ /* 0x000fc80007f1e0ff */
[----:B------:R-:W-:Y:S02]  /*0080*/  IADD3.X R5, PT, PT, RZ, R3, RZ, P0, !PT ;  /* 0x00000003ff057210 */ /* 0x000fe400007fe4ff */
[----:B------:R-:W0:Y:S03]  /*0090*/  LDC.64 R2, c[0x0][0x388] ;  /* 0x0000e200ff027b82 */ /* 0x000e260000000a00 */
[----:B--2---:R-:W2:Y:S01]  /*00a0*/  LDG.E R9, desc[UR4][R4.64+-0x703000] ;  /* 0x8fd0000404097981 */ /* 0x004ea2000c1e1900 */
[----:B------:R-:W-:-:S05]  /*00b0*/  HFMA2 R0, -RZ, RZ, 0, 1.78813934326171875e-07 ;  /* 0x00000003ff007431 */ /* 0x000fca00000001ff */
[----:B------:R-:W-:-:S04]  /*00c0*/  IMAD R7, R7, R0, 0x23f400 ;  /* 0x0023f40007077424 */ /* 0x000fc800078e0200 */
[----:B0-----:R-:W-:-:S05]  /*00d0*/  IMAD.WIDE R2, R7, 0x4, R2 ;  /* 0x0000000407027825 */ /* 0x001fca00078e0202 */
[----:B--2---:R-:W-:Y:S04]  /*00e0*/  STG.E desc[UR4][R2.64], R9 ;  /* 0x0000000902007986 */ /* 0x004fe8000c101904 */
[----:B------:R-:W2:Y:S04]  /*00f0*/  LDG.E R7, desc[UR4][R4.64+-0x702ffc] ;  /* 0x8fd0040404077981 */ /* 0x000ea8000c1e1900 */
[----:B--2---:R-:W-:Y:S04]  /*0100*/  STG.E desc[UR4][R2.64+0x4], R7 ;  /* 0x0000040702007986 */ /* 0x004fe8000c101904 */
[----:B------:R-:W2:Y:S04]  /*0110*/  LDG.E R11, desc[UR4][R4.64+-0x702ff8] ;  /* 0x8fd00804040b7981 */ /* 0x000ea8000c1e1900 */
[----:B--2---:R-:W-:Y:S01]  /*0120*/  STG.E desc[UR4][R2.64+0x8], R11 ;  /* 0x0000080b02007986 */ /* 0x004fe2000c101904 */
[----:B------:R-:W-:Y:S05]  /*0130*/  EXIT ;  /* 0x000000000000794d */ /* 0x000fea0003800000 */
.L_x_0:
[----:B------:R-:W-:-:S00]  /*0140*/  BRA `(.L_x_0) ;  /* 0xfffffffc00fc7947 */ /* 0x000fc0000383ffff */
[----:B------:R-:W-:-:S00]  /*0150*/  NOP ;  /* 0x0000000000007918 */ /* 0x000fc00000000000 */
        /* <DEDUP_REMOVED lines=10> */
.L_x_15:


//--------------------- .text._Z7raytracP6SphereP3VecP17curandStateXORWOW --------------------------
	.section	.text._Z7raytracP6SphereP3VecP17curandStateXORWOW,"ax",@progbits
	.align	128
        .global         _Z7raytracP6SphereP3VecP17curandStateXORWOW
        .type           _Z7raytracP6SphereP3VecP17curandStateXORWOW,@function
        .size           _Z7raytracP6SphereP3VecP17curandStateXORWOW,(.L_x_16 - _Z7raytracP6SphereP3VecP17curandStateXORWOW)
        .other          _Z7raytracP6SphereP3VecP17curandStateXORWOW,@"STO_CUDA_ENTRY STV_DEFAULT"
_Z7raytracP6SphereP3VecP17curandStateXORWOW:
.text._Z7raytracP6SphereP3VecP17curandStateXORWOW:
[----:B------:R-:W-:Y:S01]  /*0000*/  LDC R1, c[0x0][0x37c] ;  /* 0x0000df00ff017b82 */ /* 0x000fe20000000800 */
[----:B------:R-:W0:Y:S07]  /*0010*/  S2R R5, SR_TID.X ;  /* 0x0000000000057919 */ /* 0x000e2e0000002100 */
[----:B------:R-:W1:Y:S01]  /*0020*/  S2UR UR4, SR_CTAID.X ;  /* 0x00000000000479c3 */ /* 0x000e620000002500 */
[----:B------:R-:W2:Y:S01]  /*0030*/  LDCU.64 UR6, c[0x0][0x358] ;  /* 0x00006b00ff0677ac */ /* 0x000ea20008000a00 */
[----:B------:R-:W-:-:S06]  /*0040*/  UPLOP3.LUT UP0, UPT, UPT, UPT, UPT, 0x80, 0x8 ;  /* 0x000000000008789c */ /* 0x000fcc0003f0f070 */
[----:B------:R-:W3:Y:S01]  /*0050*/  LDC.64 R2, c[0x0][0x388] ;  /* 0x0000e200ff027b82 */ /* 0x000ee20000000a00 */
[----:B-1----:R-:W-:-:S06]  /*0060*/  USHF.L.U32 UR4, UR4, 0xa, URZ ;  /* 0x0000000a04047899 */ /* 0x002fcc00080006ff */
[----:B0-----:R-:W-:-:S05]  /*0070*/  LOP3.LUT R5, R5, UR4, RZ, 0xfc, !PT ;  /* 0x0000000405057c12 */ /* 0x001fca000f8efcff */
[----:B--23--:R-:W-:-:S07]  /*0080*/  IMAD.WIDE.U32 R2, R5, 0xc, R2 ;  /* 0x0000000c05027825 */ /* 0x00cfce00078e0002 */
.L_x_3:
[----:B01----:R-:W0:Y:S02]  /*0090*/  LDC.64 R4, c[0x0][0x390] ;  /* 0x0000e400ff047b82 */ /* 0x003e240000000a00 */
[----:B0-----:R0:W5:Y:S04]  /*00a0*/  LDG.E.64 R6, desc[UR6][R4.64] ;  /* 0x0000000604067981 */ /* 0x001168000c1e1b00 */
[----:B------:R0:W5:Y:S04]  /*00b0*/  LDG.E.64 R8, desc[UR6][R4.64+0x8] ;  /* 0x0000080604087981 */ /* 0x000168000c1e1b00 */
[----:B------:R0:W5:Y:S01]  /*00c0*/  LDG.E.64 R10, desc[UR6][R4.64+0x10] ;  /* 0x00001006040a7981 */ /* 0x000162000c1e1b00 */
[----:B------:R-:W-:Y:S01]  /*00d0*/  UPLOP3.LUT UP1, UPT, UPT, UPT, UP0, 0x80, 0x8 ;  /* 0x000000000008789c */ /* 0x000fe20003f2f000 */
[----:B------:R-:W-:-:S10]  /*00e0*/  UMOV UR4, URZ ;  /* 0x000000ff00047c82 */ /* 0x000fd40008000000 */
.L_x_1:
[----:B-----5:R-:W-:Y:S01]  /*00f0*/  SHF.R.U32.HI R0, RZ, 0x2, R7 ;  /* 0x00000002ff007819 */ /* 0x020fe20000011607 */
[----:B------:R-:W-:Y:S01]  /*0100*/  UIADD3 UR4, UPT, UPT, UR4, 0x8, URZ ;  /* 0x0000000804047890 */ /* 0x000fe2000fffe0ff */
[----:B------:R-:W-:Y:S02]  /*0110*/  SHF.R.U32.HI R13, RZ, 0x2, R8 ;  /* 0x00000002ff0d7819 */ /* 0x000fe40000011608 */
[----:B------:R-:W-:Y:S01]  /*0120*/  LOP3.LUT R0, R0, R7, RZ, 0x3c, !PT ;  /* 0x0000000700007212 */ /* 0x000fe200078e3cff */
[----:B------:R-:W-:Y:S01]  /*0130*/  IMAD.SHL.U32 R7, R11, 0x10, RZ ;  /* 0x000000100b077824 */ /* 0x000fe200078e00ff */
[----:B------:R-:W-:Y:S01]  /*0140*/  LOP3.LUT R13, R13, R8, RZ, 0x3c, !PT ;  /* 0x000000080d0d7212 */ /* 0x000fe200078e3cff */
[----:B------:R-:W-:Y:S02]  /*0150*/  UISETP.NE.AND UP0, UPT, UR4, 0xc8, UPT ;  /* 0x000000c80400788c */ /* 0x000fe4000bf05270 */
[----:B------:R-:W-:-:S05]  /*0160*/  IMAD.SHL.U32 R12, R0, 0x2, RZ ;  /* 0x00000002000c7824 */ /* 0x000fca00078e00ff */
[----:B------:R-:W-:Y:S01]  /*0170*/  LOP3.LUT R0, R0, R12, R7, 0x96, !PT ;  /* 0x0000000c00007212 */ /* 0x000fe200078e9607 */
[----:B------:R-:W-:Y:S01]  /*0180*/  IMAD.SHL.U32 R7, R13, 0x2, RZ ;  /* 0x000000020d077824 */ /* 0x000fe200078e00ff */
[----:B------:R-:W-:Y:S02]  /*0190*/  SHF.R.U32.HI R12, RZ, 0x2, R9 ;  /* 0x00000002ff0c7819 */ /* 0x000fe40000011609 */
[----:B------:R-:W-:Y:S02]  /*01a0*/  LOP3.LUT R0, R0, R11, RZ, 0x3c, !PT ;  /* 0x0000000b00007212 */ /* 0x000fe400078e3cff */
[----:B------:R-:W-:-:S03]  /*01b0*/  LOP3.LUT R12, R12, R9, RZ, 0x3c, !PT ;  /* 0x000000090c0c7212 */ /* 0x000fc600078e3cff */
        /* <DEDUP_REMOVED lines=49> */
[----:B------:R-:W-:Y:S02]  /*04d0*/  LOP3.LUT R11, R13, R11, R10, 0x96, !PT ;  /* 0x0000000b0d0b7212 */ /* 0x000fe400078e960a */
[----:B------:R-:W-:Y:S02]  /*04e0*/  SHF.R.U32.HI R13, RZ, 0x2, R8 ;  /* 0x00000002ff0d7819 */ /* 0x000fe40000011608 */
[----:B------:R-:W-:Y:S01]  /*04f0*/  LOP3.LUT R10, R11, R0, RZ, 0x3c, !PT ;  /* 0x000000000b0a7212 */ /* 0x000fe200078e3cff */
[----:B------:R-:W-:Y:S01]  /*0500*/  IMAD.SHL.U32 R11, R12, 0x2, RZ ;  /* 0x000000020c0b7824 */ /* 0x000fe200078e00ff */
[----:B------:R-:W-:Y:S02]  /*0510*/  LOP3.LUT R13, R13, R8, RZ, 0x3c, !PT ;  /* 0x000000080d0d7212 */ /* 0x000fe400078e3cff */
[----:B------:R-:W-:Y:S01]  /*0520*/  SHF.R.U32.HI R15, RZ, 0x2, R10 ;  /* 0x00000002ff0f7819 */ /* 0x000fe2000001160a */
[----:B------:R-:W-:-:S03]  /*0530*/  IMAD.SHL.U32 R7, R10, 0x10, RZ ;  /* 0x000000100a077824 */ /* 0x000fc600078e00ff */
[-C--:B------:R-:W-:Y:S02]  /*0540*/  LOP3.LUT R15, R15, R10.reuse, RZ, 0x3c, !PT ;  /* 0x0000000a0f0f7212 */ /* 0x080fe400078e3cff */
[----:B------:R-:W-:Y:S01]  /*0550*/  LOP3.LUT R11, R12, R11, R7, 0x96, !PT ;  /* 0x0000000b0c0b7212 */ /* 0x000fe200078e9607 */
[----:B------:R-:W-:Y:S01]  /*0560*/  IMAD.SHL.U32 R7, R13, 0x2, RZ ;  /* 0x000000020d077824 */ /* 0x000fe200078e00ff */
[----:B------:R-:W-:Y:S02]  /*0570*/  SHF.R.U32.HI R12, RZ, 0x2, R9 ;  /* 0x00000002ff0c7819 */ /* 0x000fe40000011609 */
[----:B------:R-:W-:Y:S01]  /*0580*/  LOP3.LUT R11, R11, R10, RZ, 0x3c, !PT ;  /* 0x0000000a0b0b7212 */ /* 0x000fe200078e3cff */
[----:B------:R-:W-:Y:S01]  /*0590*/  IMAD.SHL.U32 R10, R15, 0x2, RZ ;  /* 0x000000020f0a7824 */ /* 0x000fe200078e00ff */
[----:B------:R-:W-:-:S03]  /*05a0*/  LOP3.LUT R12, R12, R9, RZ, 0x3c, !PT ;  /* 0x000000090c0c7212 */ /* 0x000fc600078e3cff */
[----:B------:R-:W-:-:S05]  /*05b0*/  IMAD.SHL.U32 R8, R11, 0x10, RZ ;  /* 0x000000100b087824 */ /* 0x000fca00078e00ff */
[----:B------:R-:W-:Y:S02]  /*05c0*/  LOP3.LUT R8, R13, R7, R8, 0x96, !PT ;  /* 0x000000070d087212 */ /* 0x000fe400078e9608 */
[----:B------:R-:W-:Y:S02]  /*05d0*/  SHF.R.U32.HI R13, RZ, 0x2, R0 ;  /* 0x00000002ff0d7819 */ /* 0x000fe40000011600 */
[----:B------:R-:W-:Y:S01]  /*05e0*/  LOP3.LUT R7, R8, R11, RZ, 0x3c, !PT ;  /* 0x0000000b08077212 */ /* 0x000fe200078e3cff */
[----:B------:R-:W-:Y:S01]  /*05f0*/  IMAD.SHL.U32 R8, R12, 0x2, RZ ;  /* 0x000000020c087824 */ /* 0x000fe200078e00ff */
        /* <DEDUP_REMOVED lines=8> */
[----:B------:R-:W-:-:S04]  /*0680*/  LOP3.LUT R9, R13, R9, R0, 0x96, !PT ;  /* 0x000000090d097212 */ /* 0x000fc800078e9600 */
[----:B------:R-:W-:-:S05]  /*0690*/  LOP3.LUT R9, R9, R8, RZ, 0x3c, !PT ;  /* 0x0000000809097212 */ /* 0x000fca00078e3cff */
[----:B------:R-:W-:-:S05]  /*06a0*/  IMAD.SHL.U32 R0, R9, 0x10, RZ ;  /* 0x0000001009007824 */ /* 0x000fca00078e00ff */
[----:B------:R-:W-:Y:S01]  /*06b0*/  LOP3.LUT R10, R15, R10, R0, 0x96, !PT ;  /* 0x0000000a0f0a7212 */ /* 0x000fe200078e9600 */
[----:B------:R-:W-:-:S03]  /*06c0*/  IMAD.SHL.U32 R0, R12, 0x2, RZ ;  /* 0x000000020c007824 */ /* 0x000fc600078e00ff */
[----:B------:R-:W-:-:S05]  /*06d0*/  LOP3.LUT R10, R10, R9, RZ, 0x3c, !PT ;  /* 0x000000090a0a7212 */ /* 0x000fca00078e3cff */
[----:B------:R-:W-:-:S05]  /*06e0*/  IMAD.SHL.U32 R11, R10, 0x10, RZ ;  /* 0x000000100a0b7824 */ /* 0x000fca00078e00ff */
[----:B------:R-:W-:-:S04]  /*06f0*/  LOP3.LUT R11, R12, R0, R11, 0x96, !PT ;  /* 0x000000000c0b7212 */ /* 0x000fc800078e960b */
[----:B------:R-:W-:Y:S01]  /*0700*/  LOP3.LUT R11, R11, R10, RZ, 0x3c, !PT ;  /* 0x0000000a0b0b7212 */ /* 0x000fe200078e3cff */
[----:B------:R-:W-:Y:S06]  /*0710*/  BRA.U UP0, `(.L_x_1) ;  /* 0xfffffff900747547 */ /* 0x000fec000b83ffff */
[----:B------:R-:W-:Y:S01]  /*0720*/  VIADD R12, R6, 0x8a423d0 ;  /* 0x08a423d0060c7836 */ /* 0x000fe20000000000 */
[----:B------:R1:W-:Y:S01]  /*0730*/  STG.E.64 desc[UR6][R4.64+0x8], R8 ;  /* 0x0000080804007986 */ /* 0x0003e2000c101b06 */
[----:B------:R-:W-:-:S03]  /*0740*/  IMAD.MOV.U32 R13, RZ, RZ, R7 ;  /* 0x000000ffff0d7224 */ /* 0x000fc600078e0007 */
[----:B------:R2:W-:Y:S04]  /*0750*/  STG.E.64 desc[UR6][R4.64+0x10], R10 ;  /* 0x0000100a04007986 */ /* 0x0005e8000c101b06 */
[----:B------:R3:W-:Y:S04]  /*0760*/  STG.E.64 desc[UR6][R4.64], R12 ;  /* 0x0000000c04007986 */ /* 0x0007e8000c101b06 */
[----:B------:R-:W4:Y:S04]  /*0770*/  LDG.E R0, desc[UR6][R2.64] ;  /* 0x0000000602007981 */ /* 0x000f28000c1e1900 */
[----:B------:R-:W2:Y:S04]  /*0780*/  LDG.E R6, desc[UR6][R2.64+0x4] ;  /* 0x0000040602067981 */ /* 0x000ea8000c1e1900 */
[----:B------:R-:W3:Y:S01]  /*0790*/  LDG.E R7, desc[UR6][R2.64+0x8] ;  /* 0x0000080602077981 */ /* 0x000ee2000c1e1900 */
[----:B----4-:R-:W-:Y:S01]  /*07a0*/  FADD R15, RZ, R0 ;  /* 0x00000000ff0f7221 */ /* 0x010fe20000000000 */
[----:B--2---:R-:W-:-:S04]  /*07b0*/  FADD R17, RZ, R6 ;  /* 0x00000006ff117221 */ /* 0x004fc80000000000 */
[----:B------:R2:W-:Y:S01]  /*07c0*/  STG.E desc[UR6][R2.64], R15 ;  /* 0x0000000f02007986 */ /* 0x0005e2000c101906 */
[----:B---3--:R-:W-:-:S03]  /*07d0*/  FADD R19, RZ, R7 ;  /* 0x00000007ff137221 */ /* 0x008fc60000000000 */
[----:B------:R2:W-:Y:S04]  /*07e0*/  STG.E desc[UR6][R2.64+0x4], R17 ;  /* 0x0000041102007986 */ /* 0x0005e8000c101906 */
[----:B------:R2:W-:Y:S04]  /*07f0*/  STG.E desc[UR6][R2.64+0x8], R19 ;  /* 0x0000081302007986 */ /* 0x0005e8000c101906 */
[----:B------:R2:W5:Y:S04]  /*0800*/  LDG.E.64 R6, desc[UR6][R4.64] ;  /* 0x0000000604067981 */ /* 0x000568000c1e1b00 */
[----:B-1----:R2:W5:Y:S04]  /*0810*/  LDG.E.64 R8, desc[UR6][R4.64+0x8] ;  /* 0x0000080604087981 */ /* 0x002568000c1e1b00 */
[----:B------:R2:W5:Y:S01]  /*0820*/  LDG.E.64 R10, desc[UR6][R4.64+0x10] ;  /* 0x00001006040a7981 */ /* 0x000562000c1e1b00 */
[----:B------:R-:W-:-:S05]  /*0830*/  UMOV UR4, URZ ;  /* 0x000000ff00047c82 */ /* 0x000fca0008000000 */
.L_x_2:
        /* <DEDUP_REMOVED lines=67> */
[----:B--2---:R-:W-:Y:S01]  /*0c70*/  SHF.R.U32.HI R15, RZ, 0x2, R10 ;  /* 0x00000002ff0f7819 */ /* 0x004fe2000001160a */
        /* <DEDUP_REMOVED lines=32> */
[----:B------:R1:W-:Y:S04]  /*0e80*/  STG.E.64 desc[UR6][R4.64+0x8], R8 ;  /* 0x0000080804007986 */ /* 0x0003e8000c101b06 */
[----:B------:R1:W-:Y:S04]  /*0e90*/  STG.E.64 desc[UR6][R4.64+0x10], R10 ;  /* 0x0000100a04007986 */ /* 0x0003e8000c101b06 */
[----:B------:R1:W-:Y:S04]  /*0ea0*/  STG.E.64 desc[UR6][R4.64], R6 ;  /* 0x0000000604007986 */ /* 0x0003e8000c101b06 */
[----:B------:R-:W2:Y:S04]  /*0eb0*/  LDG.E R0, desc[UR6][R2.64] ;  /* 0x0000000602007981 */ /* 0x000ea8000c1e1900 */
[----:B------:R-:W3:Y:S04]  /*0ec0*/  LDG.E R12, desc[UR6][R2.64+0x4] ;  /* 0x00000406020c7981 */ /* 0x000ee8000c1e1900 */
[----:B------:R-:W4:Y:S01]  /*0ed0*/  LDG.E R14, desc[UR6][R2.64+0x8] ;  /* 0x00000806020e7981 */ /* 0x000f22000c1e1900 */
[----:B------:R-:W-:Y:S01]  /*0ee0*/  UPLOP3.LUT UP0, UPT, UPT, UPT, UPT, 0x40, 0x4 ;  /* 0x000000000004789c */ /* 0x000fe20003f0e870 */
[----:B--2---:R-:W-:Y:S01]  /*0ef0*/  FADD R13, RZ, R0 ;  /* 0x00000000ff0d7221 */ /* 0x004fe20000000000 */
[----:B---3--:R-:W-:-:S04]  /*0f00*/  FADD R15, RZ, R12 ;  /* 0x0000000cff0f7221 */ /* 0x008fc80000000000 */
[----:B------:R1:W-:Y:S01]  /*0f10*/  STG.E desc[UR6][R2.64], R13 ;  /* 0x0000000d02007986 */ /* 0x0003e2000c101906 */
[----:B----4-:R-:W-:-:S03]  /*0f20*/  FADD R17, RZ, R14 ;  /* 0x0000000eff117221 */ /* 0x010fc60000000000 */
[----:B------:R1:W-:Y:S04]  /*0f30*/  STG.E desc[UR6][R2.64+0x4], R15 ;  /* 0x0000040f02007986 */ /* 0x0003e8000c101906 */
[----:B------:R1:W-:Y:S01]  /*0f40*/  STG.E desc[UR6][R2.64+0x8], R17 ;  /* 0x0000081102007986 */ /* 0x0003e2000c101906 */
[----:B------:R-:W-:Y:S05]  /*0f50*/  BRA.U UP1, `(.L_x_3) ;  /* 0xfffffff1014c7547 */ /* 0x000fea000b83ffff */
[----:B------:R-:W-:Y:S05]  /*0f60*/  EXIT ;  /* 0x000000000000794d */ /* 0x000fea0003800000 */
.L_x_4:
        /* <DEDUP_REMOVED lines=9> */
.L_x_16:


//--------------------- .text._Z6init_cP3VecP17curandStateXORWOW --------------------------
	.section	.text._Z6init_cP3VecP17curandStateXORWOW,"ax",@progbits
	.align	128
        .global         _Z6init_cP3VecP17curandStateXORWOW
        .type           _Z6init_cP3VecP17curandStateXORWOW,@function
        .size           _Z6init_cP3VecP17curandStateXORWOW,(.L_x_17 - _Z6init_cP3VecP17curandStateXORWOW)
        .other          _Z6init_cP3VecP17curandStateXORWOW,@"STO_CUDA_ENTRY STV_DEFAULT"
_Z6init_cP3VecP17curandStateXORWOW:
.text._Z6init_cP3VecP17curandStateXORWOW:
[----:B------:R-:W-:Y:S01]  /*0000*/  LDC R1, c[0x0][0x37c] ;  /* 0x0000df00ff017b82 */ /* 0x000fe20000000800 */
[----:B------:R-:W0:Y:S07]  /*0010*/  S2R R5, SR_TID.Y ;  /* 0x0000000000057919 */ /* 0x000e2e0000002200 */
[----:B------:R-:W-:Y:S01]  /*0020*/  S2UR UR4, SR_CTAID.X ;  /* 0x00000000000479c3 */ /* 0x000fe20000002500 */
[----:B------:R-:W1:Y:S01]  /*0030*/  LDCU UR6, c[0x0][0x370] ;  /* 0x00006e00ff0677ac */ /* 0x000e620008000800 */
[----:B------:R-:W2:Y:S01]  /*0040*/  S2R R7, SR_TID.X ;  /* 0x0000000000077919 */ /* 0x000ea20000002100 */
[----:B------:R-:W2:Y:S05]  /*0050*/  LDCU UR8, c[0x0][0x360] ;  /* 0x00006c00ff0877ac */ /* 0x000eaa0008000800 */
[----:B------:R-:W1:Y:S08]  /*0060*/  S2UR UR5, SR_CTAID.Y ;  /* 0x00000000000579c3 */ /* 0x000e700000002600 */
[----:B------:R-:W0:Y:S08]  /*0070*/  LDC R0, c[0x0][0x364] ;  /* 0x0000d900ff007b82 */ /* 0x000e300000000800 */
[----:B------:R-:W3:Y:S01]  /*0080*/  LDC.64 R2, c[0x0][0x380] ;  /* 0x0000e000ff027b82 */ /* 0x000ee20000000a00 */
[----:B-1----:R-:W-:Y:S01]  /*0090*/  UIMAD UR4, UR5, UR6, UR4 ;  /* 0x00000006050472a4 */ /* 0x002fe2000f8e0204 */
[----:B------:R-:W1:Y:S05]  /*00a0*/  LDCU.64 UR6, c[0x0][0x358] ;  /* 0x00006b00ff0677ac */ /* 0x000e6a0008000a00 */
[----:B0-----:R-:W-:-:S04]  /*00b0*/  IMAD R0, R0, UR4, R5 ;  /* 0x0000000400007c24 */ /* 0x001fc8000f8e0205 */
[----:B--2---:R-:W-:Y:S02]  /*00c0*/  IMAD R0, R0, UR8, R7 ;  /* 0x0000000800007c24 */ /* 0x004fe4000f8e0207 */
[----:B------:R-:W0:Y:S02]  /*00d0*/  LDC.64 R6, c[0x0][0x388] ;  /* 0x0000e200ff067b82 */ /* 0x000e240000000a00 */
[----:B---3--:R-:W-:Y:S01]  /*00e0*/  IMAD.WIDE R2, R0, 0xc, R2 ;  /* 0x0000000c00027825 */ /* 0x008fe200078e0202 */
[----:B------:R-:W-:-:S04]  /*00f0*/  SHF.R.S32.HI R13, RZ, 0x1f, R0 ;  /* 0x0000001fff0d7819 */ /* 0x000fc80000011400 */
[----:B-1----:R-:W-:Y:S04]  /*0100*/  STG.E desc[UR6][R2.64], RZ ;  /* 0x000000ff02007986 */ /* 0x002fe8000c101906 */
[----:B------:R-:W-:Y:S04]  /*0110*/  STG.E desc[UR6][R2.64+0x4], RZ ;  /* 0x000004ff02007986 */ /* 0x000fe8000c101906 */
[----:B------:R1:W-:Y:S02]  /*0120*/  STG.E desc[UR6][R2.64+0x8], RZ ;  /* 0x000008ff02007986 */ /* 0x0003e4000c101906 */
[----:B-1----:R-:W-:-:S06]  /*0130*/  CS2R R2, SR_CLOCKLO ;  /* 0x0000000000027805 */ /* 0x002fcc0000015000 */
[C---:B------:R-:W-:Y:S01]  /*0140*/  IADD3 R2, P0, PT, R0.reuse, R2, RZ ;  /* 0x0000000200027210 */ /* 0x040fe20007f1e0ff */
[----:B0-----:R-:W-:Y:S01]  /*0150*/  IMAD.WIDE R6, R0, 0x30, R6 ;  /* 0x0000003000067825 */ /* 0x001fe200078e0206 */
[----:B------:R-:W-:Y:S02]  /*0160*/  BSSY.RECONVERGENT B0, `(.L_x_5) ;  /* 0x00000e0000007945 */ /* 0x000fe40003800200 */
[----:B------:R-:W-:Y:S01]  /*0170*/  LOP3.LUT R2, R2, 0xaad26b49, RZ, 0x3c, !PT ;  /* 0xaad26b4902027812 */ /* 0x000fe200078e3cff */
[----:B------:R-:W-:Y:S01]  /*0180*/  IMAD.X R3, R3, 0x1, R13, P0 ;  /* 0x0000000103037824 */ /* 0x000fe200000e060d */
[----:B------:R-:W-:-:S03]  /*0190*/  ISETP.NE.AND P0, PT, R0, RZ, PT ;  /* 0x000000ff0000720c */ /* 0x000fc60003f05270 */
[----:B------:R-:W-:Y:S01]  /*01a0*/  IMAD R2, R2, 0x4182bed5, RZ ;  /* 0x4182bed502027824 */ /* 0x000fe200078e02ff */
[----:B------:R-:W-:-:S03]  /*01b0*/  LOP3.LUT R3, R3, 0xf7dcefdd, RZ, 0x3c, !PT ;  /* 0xf7dcefdd03037812 */ /* 0x000fc600078e3cff */
[C---:B------:R-:W-:Y:S01]  /*01c0*/  VIADD R5, R2.reuse, 0x75bcd15 ;  /* 0x075bcd1502057836 */ /* 0x040fe20000000000 */
[C---:B------:R-:W-:Y:S01]  /*01d0*/  LOP3.LUT R8, R2.reuse, 0x159a55e5, RZ, 0x3c, !PT ;  /* 0x159a55e502087812 */ /* 0x040fe200078e3cff */
[----:B------:R-:W-:Y:S02]  /*01e0*/  IMAD R3, R3, -0x658354e5, RZ ;  /* 0x9a7cab1b03037824 */ /* 0x000fe400078e02ff */
[C---:B------:R-:W-:Y:S02]  /*01f0*/  VIADD R11, R2.reuse, 0x583f19 ;  /* 0x00583f19020b7836 */ /* 0x040fe40000000000 */
[C---:B------:R-:W-:Y:S01]  /*0200*/  VIADD R9, R3.reuse, 0x1f123bb5 ;  /* 0x1f123bb503097836 */ /* 0x040fe20000000000 */
[----:B------:R-:W-:Y:S02]  /*0210*/  IADD3 R4, PT, PT, R2, 0x64f0c9, R3 ;  /* 0x0064f0c902047810 */ /* 0x000fe40007ffe003 */
[----:B------:R-:W-:Y:S02]  /*0220*/  LOP3.LUT R10, R3, 0x5491333, RZ, 0x3c, !PT ;  /* 0x05491333030a7812 */ /* 0x000fe400078e3cff */
[----:B------:R0:W-:Y:S04]  /*0230*/  STG.E.64 desc[UR6][R6.64+0x8], R8 ;  /* 0x0000080806007986 */ /* 0x0001e8000c101b06 */
[----:B------:R0:W-:Y:S04]  /*0240*/  STG.E.64 desc[UR6][R6.64], R4 ;  /* 0x0000000406007986 */ /* 0x0001e8000c101b06 */
[----:B------:R0:W-:Y:S01]  /*0250*/  STG.E.64 desc[UR6][R6.64+0x10], R10 ;  /* 0x0000100a06007986 */ /* 0x0001e2000c101b06 */
[----:B------:R-:W-:Y:S05]  /*0260*/  @!P0 BRA `(.L_x_6) ;  /* 0x0000000c003c8947 */ /* 0x000fea0003800000 */
[----:B------:R-:W-:-:S07]  /*0270*/  IMAD.MOV.U32 R12, RZ, RZ, RZ ;  /* 0x000000ffff0c7224 */ /* 0x000fce00078e00ff */
.L_x_12:
[----:B-1----:R-:W-:Y:S01]  /*0280*/  LOP3.LUT R2, R0, 0x3, RZ, 0xc0, !PT ;  /* 0x0000000300027812 */ /* 0x002fe200078ec0ff */
[----:B------:R-:W-:Y:S03]  /*0290*/  BSSY.RECONVERGENT B1, `(.L_x_7) ;  /* 0x00000c6000017945 */ /* 0x000fe60003800200 */
[----:B------:R-:W-:-:S04]  /*02a0*/  ISETP.NE.U32.AND P0, PT, R2, RZ, PT ;  /* 0x000000ff0200720c */ /* 0x000fc80003f05070 */
[----:B------:R-:W-:-:S13]  /*02b0*/  ISETP.NE.AND.EX P0, PT, RZ, RZ, PT, P0 ;  /* 0x000000ffff00720c */ /* 0x000fda0003f05300 */
[----:B------:R-:W-:Y:S05]  /*02c0*/  @!P0 BRA `(.L_x_8) ;  /* 0x0000000c00088947 */ /* 0x000fea0003800000 */
[----:B0-----:R-:W0:Y:S01]  /*02d0*/  LDC.64 R8, c[0x4][RZ] ;  /* 0x01000000ff087b82 */ /* 0x001e220000000a00 */
[----:B------:R-:W-:Y:S02]  /*02e0*/  IMAD.MOV.U32 R14, RZ, RZ, RZ ;  /* 0x000000ffff0e7224 */ /* 0x000fe400078e00ff */
[----:B0-----:R-:W-:-:S07]  /*02f0*/  IMAD.WIDE.U32 R8, R12, 0xc80, R8 ;  /* 0x00000c800c087825 */ /* 0x001fce00078e0008 */
.L_x_11:
[----:B-1----:R-:W-:Y:S01]  /*0300*/  IMAD.MOV.U32 R15, RZ, RZ, RZ ;  /* 0x000000ffff0f7224 */ /* 0x002fe200078e00ff */
[----:B------:R-:W-:Y:S01]  /*0310*/  CS2R R2, SRZ ;  /* 0x0000000000027805 */ /* 0x000fe2000001ff00 */
[----:B------:R-:W-:Y:S01]  /*0320*/  IMAD.MOV.U32 R17, RZ, RZ, RZ ;  /* 0x000000ffff117224 */ /* 0x000fe200078e00ff */
[----:B------:R-:W-:-:S07]  /*0330*/  CS2R R4, SRZ ;  /* 0x0000000000047805 */ /* 0x000fce000001ff00 */
.L_x_10:
[----:B------:R-:W-:-:S05]  /*0340*/  IMAD.WIDE.U32 R10, R17, 0x4, R6 ;  /* 0x00000004110a7825 */ /* 0x000fca00078e0006 */
[----:B------:R0:W5:Y:S01]  /*0350*/  LDG.E R16, desc[UR6][R10.64+0x4] ;  /* 0x000004060a107981 */ /* 0x000162000c1e1900 */
[----:B------:R-:W-:-:S07]  /*0360*/  IMAD.MOV.U32 R19, RZ, RZ, RZ ;  /* 0x000000ffff137224 */ /* 0x000fce00078e00ff */
.L_x_9:
[----:B-----5:R-:W-:Y:S01]  /*0370*/  SHF.R.U32.HI R24, RZ, R19, R16 ;  /* 0x00000013ff187219 */ /* 0x020fe20000011610 */
[----:B0-----:R-:W-:-:S03]  /*0380*/  IMAD.SHL.U32 R10, R17, 0x20, RZ ;  /* 0x00000020110a7824 */ /* 0x001fc600078e00ff */
[----:B------:R-:W-:Y:S01]  /*0390*/  LOP3.LUT R11, R24, 0x1, RZ, 0xc0, !PT ;  /* 0x00000001180b7812 */ /* 0x000fe200078ec0ff */
[----:B------:R-:W-:-:S03]  /*03a0*/  IMAD.IADD R10, R10, 0x1, R19 ;  /* 0x000000010a0a7824 */ /* 0x000fc600078e0213 */
[----:B------:R-:W-:Y:S01]  /*03b0*/  ISETP.NE.U32.AND P0, PT, R11, 0x1, PT ;  /* 0x000000010b00780c */ /* 0x000fe20003f05070 */
[----:B------:R-:W-:-:S03]  /*03c0*/  IMAD R11, R10, 0x5, RZ ;  /* 0x000000050a0b7824 */ /* 0x000fc600078e02ff */
[----:B------:R-:W-:Y:S01]  /*03d0*/  R2P PR, R24, 0x7e ;  /* 0x0000007e18007804 */ /* 0x000fe20000000000 */
[----:B------:R-:W-:-:S08]  /*03e0*/  IMAD.WIDE.U32 R10, R11, 0x4, R8 ;  /* 0x000000040b0a7825 */ /* 0x000fd000078e0008 */
[----:B------:R-:W2:Y:S04]  /*03f0*/  @!P0 LDG.E R18, desc[UR6][R10.64] ;  /* 0x000000060a128981 */ /* 0x000ea8000c1e1900 */
[----:B------:R-:W3:Y:S04]  /*0400*/  @!P0 LDG.E R20, desc[UR6][R10.64+0x10] ;  /* 0x000010060a148981 */ /* 0x000ee8000c1e1900 */
[----:B------:R-:W4:Y:S04]  /*0410*/  @P1 LDG.E R22, desc[UR6][R10.64+0x14] ;  /* 0x000014060a161981 */ /* 0x000f28000c1e1900 */
[----:B------:R-:W4:Y:S04]  /*0420*/  @P2 LDG.E R26, desc[UR6][R10.64+0x28] ;  /* 0x000028060a1a2981 */ /* 0x000f28000c1e1900 */
[----:B------:R-:W4:Y:S04]  /*0430*/  @!P0 LDG.E R21, desc[UR6][R10.64+0x4] ;  /* 0x000004060a158981 */ /* 0x000f28000c1e1900 */
[----:B------:R-:W4:Y:S04]  /*0440*/  @!P0 LDG.E R23, desc[UR6][R10.64+0xc] ;  /* 0x00000c060a178981 */ /* 0x000f28000c1e1900 */
[----:B------:R-:W4:Y:S04]  /*0450*/  @P1 LDG.E R25, desc[UR6][R10.64+0x18] ;  /* 0x000018060a191981 */ /* 0x000f28000c1e1900 */
[----:B------:R-:W4:Y:S04]  /*0460*/  @P3 LDG.E R28, desc[UR6][R10.64+0x3c] ;  /* 0x00003c060a1c3981 */ /* 0x000f28000c1e1900 */
[----:B------:R-:W4:Y:S01]  /*0470*/  @P6 LDG.E R27, desc[UR6][R10.64+0x7c] ;  /* 0x00007c060a1b6981 */ /* 0x000f22000c1e1900 */
[----:B--2---:R-:W-:-:S03]  /*0480*/  @!P0 LOP3.LUT R15, R15, R18, RZ, 0x3c, !PT ;  /* 0x000000120f0f8212 */ /* 0x004fc600078e3cff */
[----:B------:R-:W2:Y:S01]  /*0490*/  @!P0 LDG.E R18, desc[UR6][R10.64+0x8] ;  /* 0x000008060a128981 */ /* 0x000ea2000c1e1900 */
[----:B---3--:R-:W-:-:S03]  /*04a0*/  @!P0 LOP3.LUT R3, R3, R20, RZ, 0x3c, !PT ;  /* 0x0000001403038212 */ /* 0x008fc600078e3cff */
[----:B------:R-:W3:Y:S01]  /*04b0*/  @P1 LDG.E R20, desc[UR6][R10.64+0x24] ;  /* 0x000024060a141981 */ /* 0x000ee2000c1e1900 */
[----:B----4-:R-:W-:-:S03]  /*04c0*/  @P1 LOP3.LUT R15, R15, R22, RZ, 0x3c, !PT ;  /* 0x000000160f0f1212 */ /* 0x010fc600078e3cff */
[----:B------:R-:W4:Y:S01]  /*04d0*/  @P2 LDG.E R22, desc[UR6][R10.64+0x38] ;  /* 0x000038060a162981 */ /* 0x000f22000c1e1900 */
[----:B------:R-:W-:-:S03]  /*04e0*/  @P2 LOP3.LUT R15, R15, R26, RZ, 0x3c, !PT ;  /* 0x0000001a0f0f2212 */ /* 0x000fc600078e3cff */
[----:B------:R-:W4:Y:S01]  /*04f0*/  @P4 LDG.E R26, desc[UR6][R10.64+0x50] ;  /* 0x000050060a1a4981 */ /* 0x000f22000c1e1900 */
[----:B------:R-:W-:-:S03]  /*0500*/  @!P0 LOP3.LUT R4, R4, R21, RZ, 0x3c, !PT ;  /* 0x0000001504048212 */ /* 0x000fc600078e3cff */
[----:B------:R-:W4:Y:S01]  /*0510*/  @P1 LDG.E R21, desc[UR6][R10.64+0x20] ;  /* 0x000020060a151981 */ /* 0x000f22000c1e1900 */
[----:B------:R-:W-:-:S03]  /*0520*/  @!P0 LOP3.LUT R2, R2, R23, RZ, 0x3c, !PT ;  /* 0x0000001702028212 */ /* 0x000fc600078e3cff */
[----:B------:R-:W4:Y:S01]  /*0530*/  @P2 LDG.E R23, desc[UR6][R10.64+0x2c] ;  /* 0x00002c060a172981 */ /* 0x000f22000c1e1900 */
[----:B------:R-:W-:-:S03]  /*0540*/  @P1 LOP3.LUT R4, R4, R25, RZ, 0x3c, !PT ;  /* 0x0000001904041212 */ /* 0x000fc600078e3cff */
[----:B------:R-:W4:Y:S01]  /*0550*/  @P2 LDG.E R25, desc[UR6][R10.64+0x34] ;  /* 0x000034060a192981 */ /* 0x000f22000c1e1900 */
[----:B--2---:R-:W-:-:S03]  /*0560*/  @!P0 LOP3.LUT R5, R5, R18, RZ, 0x3c, !PT ;  /* 0x0000001205058212 */ /* 0x004fc600078e3cff */
[----:B------:R-:W2:Y:S01]  /*0570*/  @P1 LDG.E R18, desc[UR6][R10.64+0x1c] ;  /* 0x00001c060a121981 */ /* 0x000ea2000c1e1900 */
[----:B---3--:R-:W-:-:S03]  /*0580*/  @P1 LOP3.LUT R3, R3, R20, RZ, 0x3c, !PT ;  /* 0x0000001403031212 */ /* 0x008fc600078e3cff */
[----:B------:R-:W3:Y:S01]  /*0590*/  @P2 LDG.E R20, desc[UR6][R10.64+0x30] ;  /* 0x000030060a142981 */ /* 0x000ee2000c1e1900 */
[----:B----4-:R-:W-:-:S03]  /*05a0*/  @P2 LOP3.LUT R3, R3, R22, RZ, 0x3c, !PT ;  /* 0x0000001603032212 */ /* 0x010fc600078e3cff */
[----:B------:R-:W4:Y:S01]  /*05b0*/  @P3 LDG.E R22, desc[UR6][R10.64+0x4c] ;  /* 0x00004c060a163981 */ /* 0x000f22000c1e1900 */
[----:B------:R-:W-:-:S04]  /*05c0*/  @P3 LOP3.LUT R15, R15, R28, RZ, 0x3c, !PT ;  /* 0x0000001c0f0f3212 */ /* 0x000fc800078e3cff */
[----:B------:R-:W-:Y:S02]  /*05d0*/  @P4 LOP3.LUT R15, R15, R26, RZ, 0x3c, !PT ;  /* 0x0000001a0f0f4212 */ /* 0x000fe400078e3cff */
[----:B------:R-:W-:Y:S01]  /*05e0*/  @P1 LOP3.LUT R2, R2, R21, RZ, 0x3c, !PT ;  /* 0x0000001502021212 */ /* 0x000fe200078e3cff */
[----:B------:R-:W4:Y:S04]  /*05f0*/  @P5 LDG.E R26, desc[UR6][R10.64+0x64] ;  /* 0x000064060a1a5981 */ /* 0x000f28000c1e1900 */
[----:B------:R-:W4:Y:S01]  /*0600*/  @P3 LDG.E R21, desc[UR6][R10.64+0x40] ;  /* 0x000040060a153981 */ /* 0x000f22000c1e1900 */
[----:B------:R-:W-:Y:S02]  /*0610*/  @P2 LOP3.LUT R4, R4, R23, RZ, 0x3c, !PT ;  /* 0x0000001704042212 */ /* 0x000fe400078e3cff */
[----:B------:R-:W-:Y:S01]  /*0620*/  @P2 LOP3.LUT R2, R2, R25, RZ, 0x3c, !PT ;  /* 0x0000001902022212 */ /* 0x000fe200078e3cff */
[----:B------:R-:W4:Y:S04]  /*0630*/  @P3 LDG.E R23, desc[UR6][R10.64+0x48] ;  /* 0x000048060a173981 */ /* 0x000f28000c1e1900 */
[----:B------:R-:W4:Y:S01]  /*0640*/  @P4 LDG.E R25, desc[UR6][R10.64+0x54] ;  /* 0x000054060a194981 */ /* 0x000f22000c1e1900 */
[----:B--2---:R-:W-:-:S03]  /*0650*/  @P1 LOP3.LUT R5, R5, R18, RZ, 0x3c, !PT ;  /* 0x0000001205051212 */ /* 0x004fc600078e3cff */
[----:B------:R-:W2:Y:S01]  /*0660*/  @P3 LDG.E R18, desc[UR6][R10.64+0x44] ;  /* 0x000044060a123981 */ /* 0x000ea2000c1e1900 */
[----:B---3--:R-:W-:-:S03]  /*0670*/  @P2 LOP3.LUT R5, R5, R20, RZ, 0x3c, !PT ;  /* 0x0000001405052212 */ /* 0x008fc600078e3cff */
[----:B------:R-:W3:Y:S01]  /*0680*/  @P4 LDG.E R20, desc[UR6][R10.64+0x58] ;  /* 0x000058060a144981 */ /* 0x000ee2000c1e1900 */
[----:B----4-:R-:W-:-:S03]  /*0690*/  @P3 LOP3.LUT R3, R3, R22, RZ, 0x3c, !PT ;  /* 0x0000001603033212 */ /* 0x010fc600078e3cff */
[----:B------:R-:W4:Y:S01]  /*06a0*/  @P4 LDG.E R22, desc[UR6][R10.64+0x60] ;  /* 0x000060060a164981 */ /* 0x000f22000c1e1900 */
[----:B------:R-:W-:Y:S02]  /*06b0*/  LOP3.LUT P0, RZ, R24, 0x80, RZ, 0xc0, !PT ;  /* 0x0000008018ff7812 */ /* 0x000fe4000780c0ff */
[----:B------:R-:W-:Y:S02]  /*06c0*/  @P5 LOP3.LUT R15, R15, R26, RZ, 0x3c, !PT ;  /* 0x0000001a0f0f5212 */ /* 0x000fe400078e3cff */
[----:B------:R-:W4:Y:S01]  /*06d0*/  @P6 LDG.E R26, desc[UR6][R10.64+0x78] ;  /* 0x000078060a1a6981 */ /* 0x000f22000c1e1900 */
[----:B------:R-:W-:-:S03]  /*06e0*/  @P3 LOP3.LUT R4, R4, R21, RZ, 0x3c, !PT ;  /* 0x0000001504043212 */ /* 0x000fc600078e3cff */
[----:B------:R-:W4:Y:S01]  /*06f0*/  @P4 LDG.E R21, desc[UR6][R10.64+0x5c] ;  /* 0x00005c060a154981 */ /* 0x000f22000c1e1900 */
[----:B------:R-:W-:-:S03]  /*0700*/  @P3 LOP3.LUT R2, R2, R23, RZ, 0x3c, !PT ;  /* 0x0000001702023212 */ /* 0x000fc600078e3cff */
[----:B------:R-:W4:Y:S01]  /*0710*/  @P5 LDG.E R23, desc[UR6][R10.64+0x68] ;  /* 0x000068060a175981 */ /* 0x000f22000c1e1900 */
[----:B------:R-:W-:-:S03]  /*0720*/  @P4 LOP3.LUT R4, R4, R25, RZ, 0x3c, !PT ;  /* 0x0000001904044212 */ /* 0x000fc600078e3cff */
[----:B------:R-:W4:Y:S01]  /*0730*/  @P5 LDG.E R25, desc[UR6][R10.64+0x70] ;  /* 0x000070060a195981 */ /* 0x000f22000c1e1900 */
[----:B--2---:R-:W-:-:S03]  /*0740*/  @P3 LOP3.LUT R5, R5, R18, RZ, 0x3c, !PT ;  /* 0x0000001205053212 */ /* 0x004fc600078e3cff */
[----:B------:R-:W2:Y:S01]  /*0750*/  @P5 LDG.E R18, desc[UR6][R10.64+0x6c] ;  /* 0x00006c060a125981 */ /* 0x000ea2000c1e1900 */
[----:B---3--:R-:W-:-:S03]  /*0760*/  @P4 LOP3.LUT R5, R5, R20, RZ, 0x3c, !PT ;  /* 0x0000001405054212 */ /* 0x008fc600078e3cff */
[----:B------:R-:W3:Y:S01]  /*0770*/  @P5 LDG.E R20, desc[UR6][R10.64+0x74] ;  /* 0x000074060a145981 */ /* 0x000ee2000c1e1900 */
[----:B----4-:R-:W-:-:S03]  /*0780*/  @P4 LOP3.LUT R3, R3, R22, RZ, 0x3c, !PT ;  /* 0x0000001603034212 */ /* 0x010fc600078e3cff */
[----:B------:R-:W4:Y:S01]  /*0790*/  @P0 LDG.E R22, desc[UR6][R10.64+0x8c] ;  /* 0x00008c060a160981 */ /* 0x000f22000c1e1900 */
[----:B------:R-:W-:-:S03]  /*07a0*/  @P6 LOP3.LUT R15, R15, R26, RZ, 0x3c, !PT ;  /* 0x0000001a0f0f6212 */ /* 0x000fc600078e3cff */
        /* <DEDUP_REMOVED lines=13> */
[----:B------:R-:W-:Y:S02]  /*0880*/  @P6 LOP3.LUT R4, R4, R27, RZ, 0x3c, !PT ;  /* 0x0000001b04046212 */ /* 0x000fe400078e3cff */
[----:B------:R-:W-:Y:S02]  /*0890*/  @P6 LOP3.LUT R2, R2, R21, RZ, 0x3c, !PT ;  /* 0x0000001502026212 */ /* 0x000fe400078e3cff */
[----:B------:R-:W-:Y:S02]  /*08a0*/  @P0 LOP3.LUT R4, R4, R23, RZ, 0x3c, !PT ;  /* 0x0000001704040212 */ /* 0x000fe400078e3cff */
[----:B------:R-:W-:Y:S02]  /*08b0*/  @P0 LOP3.LUT R2, R2, R25, RZ, 0x3c, !PT ;  /* 0x0000001902020212 */ /* 0x000fe400078e3cff */
[----:B--2---:R-:W-:Y:S02]  /*08c0*/  @P6 LOP3.LUT R5, R5, R18, RZ, 0x3c, !PT ;  /* 0x0000001205056212 */ /* 0x004fe400078e3cff */
[----:B---3--:R-:W-:-:S02]  /*08d0*/  @P6 LOP3.LUT R3, R3, R20, RZ, 0x3c, !PT ;  /* 0x0000001403036212 */ /* 0x008fc400078e3cff */
[----:B----4-:R-:W-:Y:S02]  /*08e0*/  @P0 LOP3.LUT R5, R5, R22, RZ, 0x3c, !PT ;  /* 0x0000001605050212 */ /* 0x010fe400078e3cff */
[----:B------:R-:W-:Y:S02]  /*08f0*/  @P0 LOP3.LUT R3, R3, R26, RZ, 0x3c, !PT ;  /* 0x0000001a03030212 */ /* 0x000fe400078e3cff */
[----:B------:R-:W-:-:S13]  /*0900*/  R2P PR, R24.B1, 0x7f ;  /* 0x0000007f18007804 */ /* 0x000fda0000001000 */
[----:B------:R-:W2:Y:S04]  /*0910*/  @P0 LDG.E R18, desc[UR6][R10.64+0xa0] ;  /* 0x0000a0060a120981 */ /* 0x000ea8000c1e1900 */
[----:B------:R-:W3:Y:S04]  /*0920*/  @P1 LDG.E R22, desc[UR6][R10.64+0xb4] ;  /* 0x0000b4060a161981 */ /* 0x000ee8000c1e1900 */
[----:B------:R-:W4:Y:S04]  /*0930*/  @P2 LDG.E R26, desc[UR6][R10.64+0xc8] ;  /* 0x0000c8060a1a2981 */ /* 0x000f28000c1e1900 */
[----:B------:R-:W4:Y:S04]  /*0940*/  @P3 LDG.E R28, desc[UR6][R10.64+0xdc] ;  /* 0x0000dc060a1c3981 */ /* 0x000f28000c1e1900 */
[----:B------:R-:W4:Y:S04]  /*0950*/  @P0 LDG.E R23, desc[UR6][R10.64+0xa4] ;  /* 0x0000a4060a170981 */ /* 0x000f28000c1e1900 */
[----:B------:R-:W4:Y:S04]  /*0960*/  @P0 LDG.E R20, desc[UR6][R10.64+0xa8] ;  /* 0x0000a8060a140981 */ /* 0x000f28000c1e1900 */
[----:B------:R-:W4:Y:S04]  /*0970*/  @P4 LDG.E R25, desc[UR6][R10.64+0xf0] ;  /* 0x0000f0060a194981 */ /* 0x000f28000c1e1900 */
        /* <DEDUP_REMOVED lines=21> */
[----:B------:R-:W-:Y:S02]  /*0ad0*/  LOP3.LUT P0, RZ, R24, 0x8000, RZ, 0xc0, !PT ;  /* 0x0000800018ff7812 */ /* 0x000fe4000780c0ff */
[----:B----4-:R-:W-:Y:S01]  /*0ae0*/  @P5 LOP3.LUT R15, R15, R26, RZ, 0x3c, !PT ;  /* 0x0000001a0f0f5212 */ /* 0x010fe200078e3cff */
[----:B------:R-:W4:Y:S04]  /*0af0*/  @P3 LDG.E R24, desc[UR6][R10.64+0xe4] ;  /* 0x0000e4060a183981 */ /* 0x000f28000c1e1900 */
[----:B------:R-:W2:Y:S01]  /*0b00*/  @P6 LDG.E R26, desc[UR6][R10.64+0x118] ;  /* 0x000118060a1a6981 */ /* 0x000ea2000c1e1900 */
        /* <DEDUP_REMOVED lines=8> */
[----:B---3--:R-:W-:-:S03]  /*0b90*/  @P2 LOP3.LUT R3, R3, R22, RZ, 0x3c, !PT ;  /* 0x0000001603032212 */ /* 0x008fc600078e3cff */
[----:B------:R-:W3:Y:S01]  /*0ba0*/  @P4 LDG.E R22, desc[UR6][R10.64+0x100] ;  /* 0x000100060a164981 */ /* 0x000ee2000c1e1900 */
[----:B--2---:R-:W-:-:S03]  /*0bb0*/  @P6 LOP3.LUT R15, R15, R26, RZ, 0x3c, !PT ;  /* 0x0000001a0f0f6212 */ /* 0x004fc600078e3cff */
[----:B------:R-:W2:Y:S01]  /*0bc0*/  @P0 LDG.E R26, desc[UR6][R10.64+0x12c] ;  /* 0x00012c060a1a0981 */ /* 0x000ea2000c1e1900 */
[----:B----4-:R-:W-:-:S03]  /*0bd0*/  @P2 LOP3.LUT R2, R2, R23, RZ, 0x3c, !PT ;  /* 0x0000001702022212 */ /* 0x010fc600078e3cff */
[----:B------:R-:W4:Y:S01]  /*0be0*/  @P4 LDG.E R23, desc[UR6][R10.64+0xfc] ;  /* 0x0000fc060a174981 */ /* 0x000f22000c1e1900 */
[----:B------:R-:W-:-:S03]  /*0bf0*/  @P2 LOP3.LUT R5, R5, R20, RZ, 0x3c, !PT ;  /* 0x0000001405052212 */ /* 0x000fc600078e3cff */
[----:B------:R-:W4:Y:S01]  /*0c00*/  @P4 LDG.E R20, desc[UR6][R10.64+0xf8] ;  /* 0x0000f8060a144981 */ /* 0x000f22000c1e1900 */
[----:B------:R-:W-:Y:S02]  /*0c10*/  @P3 LOP3.LUT R2, R2, R27, RZ, 0x3c, !PT ;  /* 0x0000001b02023212 */ /* 0x000fe400078e3cff */
[----:B------:R-:W-:Y:S01]  /*0c20*/  @P3 LOP3.LUT R4, R4, R25, RZ, 0x3c, !PT ;  /* 0x0000001904043212 */ /* 0x000fe200078e3cff */
[----:B------:R-:W4:Y:S01]  /*0c30*/  @P5 LDG.E R27, desc[UR6][R10.64+0x110] ;  /* 0x000110060a1b5981 */ /* 0x000f22000c1e1900 */
[----:B------:R-:W-:-:S03]  /*0c40*/  @P3 LOP3.LUT R5, R5, R24, RZ, 0x3c, !PT ;  /* 0x0000001805053212 */ /* 0x000fc600078e3cff */
[----:B------:R-:W4:Y:S04]  /*0c50*/  @P5 LDG.E R25, desc[UR6][R10.64+0x108] ;  /* 0x000108060a195981 */ /* 0x000f28000c1e1900 */
        /* <DEDUP_REMOVED lines=19> */
[----:B------:R-:W-:-:S05]  /*0d90*/  VIADD R19, R19, 0x10 ;  /* 0x0000001013137836 */ /* 0x000fca0000000000 */
[----:B------:R-:W-:Y:S02]  /*0da0*/  ISETP.NE.AND P1, PT, R19, 0x20, PT ;  /* 0x000000201300780c */ /* 0x000fe40003f25270 */
[----:B------:R-:W-:Y:S02]  /*0db0*/  @P5 LOP3.LUT R3, R3, R18, RZ, 0x3c, !PT ;  /* 0x0000001203035212 */ /* 0x000fe400078e3cff */
[----:B------:R-:W-:Y:S02]  /*0dc0*/  @P6 LOP3.LUT R4, R4, R21, RZ, 0x3c, !PT ;  /* 0x0000001504046212 */ /* 0x000fe400078e3cff */
[----:B---3--:R-:W-:-:S04]  /*0dd0*/  @P6 LOP3.LUT R3, R3, R22, RZ, 0x3c, !PT ;  /* 0x0000001603036212 */ /* 0x008fc800078e3cff */
[----:B--2---:R-:W-:Y:S02]  /*0de0*/  @P0 LOP3.LUT R3, R3, R26, RZ, 0x3c, !PT ;  /* 0x0000001a03030212 */ /* 0x004fe400078e3cff */
[----:B----4-:R-:W-:Y:S02]  /*0df0*/  @P6 LOP3.LUT R2, R2, R23, RZ, 0x3c, !PT ;  /* 0x0000001702026212 */ /* 0x010fe400078e3cff */
[----:B------:R-:W-:Y:S02]  /*0e00*/  @P6 LOP3.LUT R5, R5, R20, RZ, 0x3c, !PT ;  /* 0x0000001405056212 */ /* 0x000fe400078e3cff */
[----:B------:R-:W-:Y:S02]  /*0e10*/  @P0 LOP3.LUT R2, R2, R27, RZ, 0x3c, !PT ;  /* 0x0000001b02020212 */ /* 0x000fe400078e3cff */
[----:B------:R-:W-:Y:S02]  /*0e20*/  @P0 LOP3.LUT R4, R4, R25, RZ, 0x3c, !PT ;  /* 0x0000001904040212 */ /* 0x000fe400078e3cff */
[----:B------:R-:W-:Y:S01]  /*0e30*/  @P0 LOP3.LUT R5, R5, R24, RZ, 0x3c, !PT ;  /* 0x0000001805050212 */ /* 0x000fe200078e3cff */
[----:B------:R-:W-:Y:S06]  /*0e40*/  @P1 BRA `(.L_x_9) ;  /* 0xfffffff400481947 */ /* 0x000fec000383ffff */
[----:B------:R-:W-:-:S05]  /*0e50*/  VIADD R17, R17, 0x1 ;  /* 0x0000000111117836 */ /* 0x000fca0000000000 */
[----:B------:R-:W-:-:S13]  /*0e60*/  ISETP.NE.AND P0, PT, R17, 0x5, PT ;  /* 0x000000051100780c */ /* 0x000fda0003f05270 */
[----:B------:R-:W-:Y:S05]  /*0e70*/  @P0 BRA `(.L_x_10) ;  /* 0xfffffff400300947 */ /* 0x000fea000383ffff */
[----:B------:R1:W-:Y:S01]  /*0e80*/  STG.E.64 desc[UR6][R6.64+0x8], R4 ;  /* 0x0000080406007986 */ /* 0x0003e2000c101b06 */
[----:B------:R-:W-:Y:S01]  /*0e90*/  VIADD R14, R14, 0x1 ;  /* 0x000000010e0e7836 */ /* 0x000fe20000000000 */
[----:B------:R-:W-:Y:S02]  /*0ea0*/  LOP3.LUT R11, R0, 0x3, RZ, 0xc0, !PT ;  /* 0x00000003000b7812 */ /* 0x000fe400078ec0ff */
[----:B------:R1:W-:Y:S02]  /*0eb0*/  STG.E.64 desc[UR6][R6.64+0x10], R2 ;  /* 0x0000100206007986 */ /* 0x0003e4000c101b06 */
[----:B------:R-:W-:Y:S02]  /*0ec0*/  ISETP.GE.U32.AND P0, PT, R14, R11, PT ;  /* 0x0000000b0e00720c */ /* 0x000fe40003f06070 */
[----:B------:R1:W-:Y:S11]  /*0ed0*/  STG.E desc[UR6][R6.64+0x4], R15 ;  /* 0x0000040f06007986 */ /* 0x0003f6000c101906 */
[----:B------:R-:W-:Y:S05]  /*0ee0*/  @!P0 BRA `(.L_x_11) ;  /* 0xfffffff400048947 */ /* 0x000fea000383ffff */
.L_x_8:
[----:B------:R-:W-:Y:S05]  /*0ef0*/  BSYNC.RECONVERGENT B1 ;  /* 0x0000000000017941 */ /* 0x000fea0003800200 */
.L_x_7:
[----:B------:R-:W-:Y:S01]  /*0f00*/  ISETP.GT.U32.AND P0, PT, R0, 0x3, PT ;  /* 0x000000030000780c */ /* 0x000fe20003f04070 */
[----:B------:R-:W-:Y:S01]  /*0f10*/  VIADD R12, R12, 0x1 ;  /* 0x000000010c0c7836 */ /* 0x000fe20000000000 */
[--C-:B------:R-:W-:Y:S02]  /*0f20*/  SHF.R.U64 R0, R0, 0x2, R13.reuse ;  /* 0x0000000200007819 */ /* 0x100fe4000000120d */
[----:B------:R-:W-:Y:S02]  /*0f30*/  ISETP.GT.U32.AND.EX P0, PT, R13, RZ, PT, P0 ;  /* 0x000000ff0d00720c */ /* 0x000fe40003f04100 */
[----:B------:R-:W-:-:S11]  /*0f40*/  SHF.R.U32.HI R13, RZ, 0x2, R13 ;  /* 0x00000002ff0d7819 */ /* 0x000fd6000001160d */
[----:B------:R-:W-:Y:S05]  /*0f50*/  @P0 BRA `(.L_x_12) ;  /* 0xfffffff000c80947 */ /* 0x000fea000383ffff */
.L_x_6:
[----:B------:R-:W-:Y:S05]  /*0f60*/  BSYNC.RECONVERGENT B0 ;  /* 0x0000000000007941 */ /* 0x000fea0003800200 */
.L_x_5:
[----:B------:R-:W-:Y:S04]  /*0f70*/  STG.E.64 desc[UR6][R6.64+0x18], RZ ;  /* 0x000018ff06007986 */ /* 0x000fe8000c101b06 */
[----:B------:R-:W-:Y:S04]  /*0f80*/  STG.E desc[UR6][R6.64+0x20], RZ ;  /* 0x000020ff06007986 */ /* 0x000fe8000c101906 */
[----:B------:R-:W-:Y:S01]  /*0f90*/  STG.E.64 desc[UR6][R6.64+0x28], RZ ;  /* 0x000028ff06007986 */ /* 0x000fe2000c101b06 */
[----:B------:R-:W-:Y:S05]  /*0fa0*/  EXIT ;  /* 0x000000000000794d */ /* 0x000fea0003800000 */
.L_x_13:
        /* <DEDUP_REMOVED lines=13> */
.L_x_17:


//--------------------- .text._Z11init_sphereP6Sphere --------------------------
	.section	.text._Z11init_sphereP6Sphere,"ax",@progbits
	.align	128
        .global         _Z11init_sphereP6Sphere
        .type           _Z11init_sphereP6Sphere,@function
        .size           _Z11init_sphereP6Sphere,(.L_x_18 - _Z11init_sphereP6Sphere)
        .other          _Z11init_sphereP6Sphere,@"STO_CUDA_ENTRY STV_DEFAULT"
_Z11init_sphereP6Sphere:
.text._Z11init_sphereP6Sphere:
[----:B------:R-:W-:Y:S08]  /*0000*/  LDC R1, c[0x0][0x37c] ;  /* 0x0000df00ff017b82 */ /* 0x000ff00000000800 */
[----:B------:R-:W0:Y:S01]  /*0010*/  LDC.64 R2, c[0x0][0x380] ;  /* 0x0000e000ff027b82 */ /* 0x000e220000000a00 */
[----:B------:R-:W0:Y:S01]  /*0020*/  LDCU.64 UR4, c[0x0][0x358] ;  /* 0x00006b00ff0477ac */ /* 0x000e220008000a00 */
[----:B------:R-:W-:Y:S01]  /*0030*/  HFMA2 R5, -RZ, RZ, 7.76171875, 32 ;  /* 0x47c35000ff057431 */ /* 0x000fe200000001ff */
[----:B------:R-:W-:Y:S01]  /*0040*/  MOV R7, 0x47c35080 ;  /* 0x47c3508000077802 */ /* 0x000fe20000000f00 */
[----:B------:R-:W-:-:S02]  /*0050*/  HFMA2 R11, -RZ, RZ, 3.318359375, 0.2249755859375 ;  /* 0x42a33333ff0b7431 */ /* 0x000fc400000001ff */
[----:B------:R-:W-:Y:S01]  /*0060*/  IMAD.MOV.U32 R9, RZ, RZ, 0x42233333 ;  /* 0x42233333ff097424 */ /* 0x000fe200078e00ff */
[----:B------:R-:W-:Y:S01]  /*0070*/  MOV R15, 0xc7c32733 ;  /* 0xc7c32733000f7802 */ /* 0x000fe20000000f00 */
[----:B------:R-:W-:Y:S01]  /*0080*/  IMAD.MOV.U32 R13, RZ, RZ, 0x3f400000 ;  /* 0x3f400000ff0d7424 */ /* 0x000fe200078e00ff */
[----:B------:R-:W-:Y:S01]  /*0090*/  MOV R17, 0x3f7fbe77 ;  /* 0x3f7fbe7700117802 */ /* 0x000fe20000000f00 */
[----:B------:R-:W-:Y:S01]  /*00a0*/  IMAD.MOV.U32 R19, RZ, RZ, 0x41400000 ;  /* 0x41400000ff137424 */ /* 0x000fe200078e00ff */
[----:B0-----:R-:W-:Y:S04]  /*00b0*/  STG.E desc[UR4][R2.64], R5 ;  /* 0x0000000502007986 */ /* 0x001fe8000c101904 */
[----:B------:R-:W-:Y:S04]  /*00c0*/  STG.E desc[UR4][R2.64+0x2c], R5 ;  /* 0x00002c0502007986 */ /* 0x000fe8000c101904 */
[----:B------:R-:W-:Y:S04]  /*00d0*/  STG.E desc[UR4][R2.64+0x58], R5 ;  /* 0x0000580502007986 */ /* 0x000fe8000c101904 */
[----:B------:R-:W-:Y:S04]  /*00e0*/  STG.E desc[UR4][R2.64+0x64], R5 ;  /* 0x0000640502007986 */ /* 0x000fe8000c101904 */
[----:B------:R-:W-:Y:S04]  /*00f0*/  STG.E desc[UR4][R2.64+0x84], R5 ;  /* 0x0000840502007986 */ /* 0x000fe8000c101904 */
[----:B------:R-:W-:Y:S04]  /*0100*/  STG.E desc[UR4][R2.64+0xb0], R5 ;  /* 0x0000b00502007986 */ /* 0x000fe8000c101904 */
[----:B------:R-:W-:Y:S04]  /*0110*/  STG.E desc[UR4][R2.64+0xb8], R5 ;  /* 0x0000b80502007986 */ /* 0x000fe8000c101904 */
[----:B------:R0:W-:Y:S04]  /*0120*/  STG.E desc[UR4][R2.64+0xdc], R5 ;  /* 0x0000dc0502007986 */ /* 0x0001e8000c101904 */
[----:B------:R1:W-:Y:S04]  /*0130*/  STG.E desc[UR4][R2.64+0x4], R7 ;  /* 0x0000040702007986 */ /* 0x0003e8000c101904 */
[----:B------:R-:W-:Y:S01]  /*0140*/  STG.E desc[UR4][R2.64+0x8], R9 ;  /* 0x0000080902007986 */ /* 0x000fe2000c101904 */
[----:B0-----:R-:W-:-:S03]  /*0150*/  MOV R5, 0x3e800000 ;  /* 0x3e80000000057802 */ /* 0x001fc60000000f00 */
[----:B------:R-:W-:Y:S01]  /*0160*/  STG.E desc[UR4][R2.64+0x34], R9 ;  /* 0x0000340902007986 */ /* 0x000fe2000c101904 */
[----:B-1----:R-:W-:-:S03]  /*0170*/  IMAD.MOV.U32 R7, RZ, RZ, -0x383ce180 ;  /* 0xc7c31e80ff077424 */ /* 0x002fc600078e00ff */
[----:B------:R-:W-:Y:S04]  /*0180*/  STG.E desc[UR4][R2.64+0x60], R9 ;  /* 0x0000600902007986 */ /* 0x000fe8000c101904 */
[----:B------:R0:W-:Y:S04]  /*0190*/  STG.E desc[UR4][R2.64+0x8c], R9 ;  /* 0x00008c0902007986 */ /* 0x0001e8000c101904 */
[----:B------:R-:W-:Y:S04]  /*01a0*/  STG.E desc[UR4][R2.64+0xc], R11 ;  /* 0x00000c0b02007986 */ /* 0x000fe8000c101904 */
[----:B------:R-:W-:Y:S04]  /*01b0*/  STG.E desc[UR4][R2.64+0x38], R11 ;  /* 0x0000380b02007986 */ /* 0x000fe8000c101904 */
[----:B------:R-:W-:Y:S01]  /*01c0*/  STG.E desc[UR4][R2.64+0xbc], R11 ;  /* 0x0000bc0b02007986 */ /* 0x000fe2000c101904 */
[----:B0-----:R-:W-:-:S03]  /*01d0*/  HFMA2 R9, -RZ, RZ, 3.140625, 0 ;  /* 0x42480000ff097431 */ /* 0x001fc600000001ff */
[----:B------:R-:W-:Y:S04]  /*01e0*/  STG.E desc[UR4][R2.64+0xe8], R11 ;  /* 0x0000e80b02007986 */ /* 0x000fe8000c101904 */
[----:B------:R0:W-:Y:S04]  /*01f0*/  STG.E desc[UR4][R2.64+0x16c], R11 ;  /* 0x00016c0b02007986 */ /* 0x0001e8000c101904 */
[----:B------:R-:W-:Y:S04]  /*0200*/  STG.E desc[UR4][R2.64+0x20], R5 ;  /* 0x0000200502007986 */ /* 0x000fe8000c101904 */
[----:B------:R-:W-:Y:S04]  /*0210*/  STG.E desc[UR4][R2.64+0x24], R5 ;  /* 0x0000240502007986 */ /* 0x000fe8000c101904 */
[----:B------:R-:W-:Y:S01]  /*0220*/  STG.E desc[UR4][R2.64+0x48], R5 ;  /* 0x0000480502007986 */ /* 0x000fe2000c101904 */
[----:B0-----:R-:W-:-:S03]  /*0230*/  IMAD.MOV.U32 R11, RZ, RZ, -0x383d0500 ;  /* 0xc7c2fb00ff0b7424 */ /* 0x001fc600078e00ff */
[----:B------:R0:W-:Y:S04]  /*0240*/  STG.E desc[UR4][R2.64+0x4c], R5 ;  /* 0x00004c0502007986 */ /* 0x0001e8000c101904 */
[----:B------:R-:W-:Y:S04]  /*0250*/  STG.E desc[UR4][R2.64+0x1c], R13 ;  /* 0x00001c0d02007986 */ /* 0x000fe8000c101904 */
[----:B------:R-:W-:Y:S01]  /*0260*/  STG.E desc[UR4][R2.64+0x50], R13 ;  /* 0x0000500d02007986 */ /* 0x000fe2000c101904 */
[----:B0-----:R-:W-:-:S03]  /*0270*/  HFMA2 R5, -RZ, RZ, 2.921875, 0 ;  /* 0x41d80000ff057431 */ /* 0x001fc600000001ff */
[----:B------:R-:W-:Y:S04]  /*0280*/  STG.E desc[UR4][R2.64+0x74], R13 ;  /* 0x0000740d02007986 */ /* 0x000fe8000c101904 */
[----:B------:R-:W-:Y:S04]  /*0290*/  STG.E desc[UR4][R2.64+0x78], R13 ;  /* 0x0000780d02007986 */ /* 0x000fe8000c101904 */
        /* <DEDUP_REMOVED lines=8> */
[----:B------:R2:W-:Y:S01]  /*0320*/  STG.E desc[UR4][R2.64+0x90], R11 ;  /* 0x0000900b02007986 */ /* 0x0005e2000c101904 */
[----:B0-----:R-:W-:-:S03]  /*0330*/  IMAD.MOV.U32 R13, RZ, RZ, 0x41840000 ;  /* 0x41840000ff0d7424 */ /* 0x001fc600078e00ff */
[----:B------:R0:W-:Y:S01]  /*0340*/  STG.E desc[UR4][R2.64+0xe4], R15 ;  /* 0x0000e40f02007986 */ /* 0x0001e2000c101904 */
[----:B-1----:R-:W-:-:S03]  /*0350*/  IMAD.MOV.U32 R7, RZ, RZ, 0x423c0000 ;  /* 0x423c0000ff077424 */ /* 0x002fc600078e00ff */
[----:B------:R-:W-:Y:S01]  /*0360*/  STG.E desc[UR4][R2.64+0x5c], R9 ;  /* 0x00005c0902007986 */ /* 0x000fe2000c101904 */
[----:B--2---:R-:W-:-:S03]  /*0370*/  HFMA2 R11, -RZ, RZ, 3.28515625, 0 ;  /* 0x42920000ff0b7431 */ /* 0x004fc600000001ff */
[----:B------:R-:W-:Y:S01]  /*0380*/  STG.E desc[UR4][R2.64+0x88], R9 ;  /* 0x0000880902007986 */ /* 0x000fe2000c101904 */
[----:B0-----:R-:W-:-:S03]  /*0390*/  HFMA2 R15, -RZ, RZ, 4.1640625, 81.9375 ;  /* 0x442a551fff0f7431 */ /* 0x001fc600000001ff */
[----:B------:R-:W-:Y:S04]  /*03a0*/  STG.E desc[UR4][R2.64+0xb4], R9 ;  /* 0x0000b40902007986 */ /* 0x000fe8000c101904 */
[----:B------:R-:W-:Y:S04]  /*03b0*/  STG.E desc[UR4][R2.64+0xe0], R9 ;  /* 0x0000e00902007986 */ /* 0x000fe8000c101904 */
[----:B------:R0:W-:Y:S04]  /*03c0*/  STG.E desc[UR4][R2.64+0x164], R9 ;  /* 0x0001640902007986 */ /* 0x0001e8000c101904 */
[----:B------:R-:W-:Y:S04]  /*03d0*/  STG.E desc[UR4][R2.64+0x108], R13 ;  /* 0x0001080d02007986 */ /* 0x000fe8000c101904 */
[----:B------:R-:W-:Y:S04]  /*03e0*/  STG.E desc[UR4][R2.64+0x110], R13 ;  /* 0x0001100d02007986 */ /* 0x000fe8000c101904 */
[----:B------:R-:W-:Y:S01]  /*03f0*/  STG.E desc[UR4][R2.64+0x134], R13 ;  /* 0x0001340d02007986 */ /* 0x000fe2000c101904 */
[----:B0-----:R-:W-:-:S03]  /*0400*/  IMAD.MOV.U32 R9, RZ, RZ, 0x1 ;  /* 0x00000001ff097424 */ /* 0x001fc600078e00ff */
[----:B------:R0:W-:Y:S04]  /*0410*/  STG.E desc[UR4][R2.64+0x13c], R13 ;  /* 0x00013c0d02007986 */ /* 0x0001e8000c101904 */
[----:B------:R1:W-:Y:S04]  /*0420*/  STG.E desc[UR4][R2.64+0x10c], R5 ;  /* 0x00010c0502007986 */ /* 0x0003e8000c101904 */
[----:B------:R2:W-:Y:S01]  /*0430*/  STG.E desc[UR4][R2.64+0x114], R7 ;  /* 0x0001140702007986 */ /* 0x0005e2000c101904 */
[----:B0-----:R-:W-:-:S03]  /*0440*/  IMAD.MOV.U32 R13, RZ, RZ, 0x44160000 ;  /* 0x44160000ff0d7424 */ /* 0x001fc600078e00ff */
[----:B------:R-:W-:Y:S01]  /*0450*/  STG.E desc[UR4][R2.64+0x124], R17 ;  /* 0x0001241102007986 */ /* 0x000fe2000c101904 */
[----:B-1----:R-:W-:-:S03]  /*0460*/  IMAD.MOV.U32 R5, RZ, RZ, 0x429c0000 ;  /* 0x429c0000ff057424 */ /* 0x002fc600078e00ff */
[----:B------:R-:W-:Y:S01]  /*0470*/  STG.E desc[UR4][R2.64+0x128], R17 ;  /* 0x0001281102007986 */ /* 0x000fe2000c101904 */
[----:B--2---:R-:W-:-:S03]  /*0480*/  MOV R7, 0x2 ;  /* 0x0000000200077802 */ /* 0x004fc60000000f00 */
        /* <DEDUP_REMOVED lines=13> */
[----:B------:R-:W-:Y:S04]  /*0560*/  STG.E desc[UR4][R2.64+0x10], RZ ;  /* 0x000010ff02007986 */ /* 0x000fe8000c101904 */
        /* <DEDUP_REMOVED lines=35> */
[----:B------:R-:W-:Y:S01]  /*07a0*/  STG.E desc[UR4][R2.64+0x188], RZ ;  /* 0x000188ff02007986 */ /* 0x000fe2000c101904 */
[----:B------:R-:W-:Y:S05]  /*07b0*/  EXIT ;  /* 0x000000000000794d */ /* 0x000fea0003800000 */
.L_x_14:
        /* <DEDUP_REMOVED lines=12> */
.L_x_18:


//--------------------- .nv.global.init           --------------------------
	.section	.nv.global.init,"aw",@progbits
	.align	4
.nv.global.init:
	.type		mrg32k3aM1SubSeq,@object
	.size		mrg32k3aM1SubSeq,(mrg32k3aM2SubSeq - mrg32k3aM1SubSeq)
mrg32k3aM1SubSeq:
        /*0000*/ 	.byte	0x0b, 0xcc, 0xee, 0x04, 0x73, 0x29, 0x8b, 0x6f, 0xf6, 0x53, 0x03, 0xf6, 0x23, 0xf6, 0xea, 0xda
        /* <DEDUP_REMOVED lines=125> */
	.type		mrg32k3aM2SubSeq,@object
	.size		mrg32k3aM2SubSeq,(mrg32k3aM1 - mrg32k3aM2SubSeq)
mrg32k3aM2SubSeq:
        /* <DEDUP_REMOVED lines=126> */
	.type		mrg32k3aM1,@object
	.size		mrg32k3aM1,(mrg32k3aM1Seq - mrg32k3aM1)
mrg32k3aM1:
        /* <DEDUP_REMOVED lines=144> */
	.type		mrg32k3aM1Seq,@object
	.size		mrg32k3aM1Seq,(mrg32k3aM2 - mrg32k3aM1Seq)
mrg32k3aM1Seq:
        /* <DEDUP_REMOVED lines=144> */
	.type		mrg32k3aM2,@object
	.size		mrg32k3aM2,(mrg32k3aM2Seq - mrg32k3aM2)
mrg32k3aM2:
        /* <DEDUP_REMOVED lines=144> */
	.type		mrg32k3aM2Seq,@object
	.size		mrg32k3aM2Seq,(precalc_xorwow_matrix - mrg32k3aM2Seq)
mrg32k3aM2Seq:
        /* <DEDUP_REMOVED lines=144> */
	.type		precalc_xorwow_matrix,@object
	.size		precalc_xorwow_matrix,(precalc_xorwow_offset_matrix - precalc_xorwow_matrix)
precalc_xorwow_matrix:
        /* <DEDUP_REMOVED lines=6400> */
	.type		precalc_xorwow_offset_matrix,@object
	.size		precalc_xorwow_offset_matrix,(.L_1 - precalc_xorwow_offset_matrix)
precalc_xorwow_offset_matrix:
        /* <DEDUP_REMOVED lines=6400> */
.L_1:


//--------------------- .nv.shared.reserved.0     --------------------------
	.section	.nv.shared.reserved.0,"aw",@nobits
	.weak		__nv_reservedSMEM_offset_0_alias
	.size		__nv_reservedSMEM_offset_0_alias, 0, 64
	.other		__nv_reservedSMEM_offset_0_alias,@"STO_CUDA_RESERVED_SHARED STV_DEFAULT"
__nv_reservedSMEM_offset_0_alias:
	.zero		0
	.zero		64


//--------------------- .nv.constant0._Z13cpyVec2DoubleP3VecPf --------------------------
	.section	.nv.constant0._Z13cpyVec2DoubleP3VecPf,"a",@progbits
	.sectionflags	@""
	.align	4
.nv.constant0._Z13cpyVec2DoubleP3VecPf:
	.zero		912


//--------------------- .nv.constant0._Z7raytracP6SphereP3VecP17curandStateXORWOW --------------------------
	.section	.nv.constant0._Z7raytracP6SphereP3VecP17curandStateXORWOW,"a",@progbits
	.sectionflags	@""
	.align	4
.nv.constant0._Z7raytracP6SphereP3VecP17curandStateXORWOW:
	.zero		920


//--------------------- .nv.constant0._Z6init_cP3VecP17curandStateXORWOW --------------------------
	.section	.nv.constant0._Z6init_cP3VecP17curandStateXORWOW,"a",@progbits
	.sectionflags	@""
	.align	4
.nv.constant0._Z6init_cP3VecP17curandStateXORWOW:
	.zero		912


//--------------------- .nv.constant0._Z11init_sphereP6Sphere --------------------------
	.section	.nv.constant0._Z11init_sphereP6Sphere,"a",@progbits
	.sectionflags	@""
	.align	4
.nv.constant0._Z11init_sphereP6Sphere:
	.zero		904


//--------------------- SYMBOLS --------------------------

	.type		.nv.reservedSmem.offset0,@object
	.size		.nv.reservedSmem.offset0,0x4
